	.target	sm_90a

	.elftype	@"ET_EXEC"


//--------------------- .note.nv.tkinfo           --------------------------
	.section	.note.nv.tkinfo,"",@"SHT_NOTE"
	.sectionflags	@"SHF_NOTE_NV_TKINFO"
	.tkinfo
        /*0018*/ 	.word	0x00000002
        /*0030*/ 	.string	""
        /*0030*/ 	.string	"ptxas"
        /*0030*/ 	.string	"Cuda compilation tools, release 13.0, V13.0.88"
        /*0030*/ 	.string	"Build cuda_13.0.r13.0/compiler.36424714_0"
        /*0030*/ 	.string	"-arch sm_90a -m 64 "



//--------------------- .note.nv.cuinfo           --------------------------
	.section	.note.nv.cuinfo,"",@"SHT_NOTE"
	.sectionflags	@"SHF_NOTE_NV_CUINFO"
        /*0018*/ 	.short	0x0002
        /*001a*/ 	.short	0x005a
        /*001c*/ 	.short	0x0082
	.zero		2


//--------------------- .nv.info                  --------------------------
	.section	.nv.info,"",@"SHT_CUDA_INFO"
	.align	4


	//----- nvinfo : EIATTR_REGCOUNT
	.align		4
        /*0000*/ 	.byte	0x04, 0x2f
        /*0002*/ 	.short	(.L_12 - .L_11)
	.align		4
.L_11:
        /*0004*/ 	.word	index@(_ZN7cutlass13device_kernelINS_4gemm6kernel13GemmUniversalIN4cute5tupleIJiiiiEEENS1_10collective13CollectiveMmaINS1_37MainloopSm90TmaGmmaWarpSpecializedFP8ILi14ENS5_IJNS4_1CILi2EEESB_NSA_ILi1EEEEEENS1_35KernelTmaWarpSpecializedCooperativeEEENS5_IJNSA_ILi256EEESG_NSA_ILi32EEEEEENS_12float_e5m2_tENS5_IJlSC_lEEESJ_SK_NS4_8TiledMMAINS4_8MMA_AtomIJNS4_4SM904GMMA31MMA_64x256x32_F32E5M2E5M2_SS_TNILNSO_7ScaleInE1ELSQ_1EEEEEENS4_6LayoutINS5_IJSB_SC_SC_EEENS5_IJSC_NSA_ILi0EEESV_EEEEENS5_IJNS4_10UnderscoreESY_SY_EEEEENS4_23SM90_TMA_LOAD_MULTICASTENS4_14ComposedLayoutINS4_7SwizzleILi1ELi4ELi3EEENS4_18smem_ptr_flag_bitsILi8EEENST_INS5_IJNSA_ILi8EEESH_EEENS5_IJSH_SC_EEEEEEEvNS4_8identityES11_S1B_vS1C_EENS_8epilogue10collective6detail29Sm90TmaWarpSpecializedAdapterINS1F_15DefaultEpilogueISJ_SK_SK_NS1E_6thread17LinearCombinationISJ_Li1EffLNS1J_9ScaleType4KindE0ELNS_15FloatRoundStyleE2ESJ_EENS1_15EpilogueDefaultEEEEEvvEEEEvNT_6ParamsE)
        /*0008*/ 	.word	0x000000a8


	//----- nvinfo : EIATTR_FRAME_SIZE
	.align		4
.L_12:
        /*000c*/ 	.byte	0x04, 0x11
        /*000e*/ 	.short	(.L_14 - .L_13)
	.align		4
.L_13:
        /*0010*/ 	.word	index@(_ZN7cutlass13device_kernelINS_4gemm6kernel13GemmUniversalIN4cute5tupleIJiiiiEEENS1_10collective13CollectiveMmaINS1_37MainloopSm90TmaGmmaWarpSpecializedFP8ILi14ENS5_IJNS4_1CILi2EEESB_NSA_ILi1EEEEEENS1_35KernelTmaWarpSpecializedCooperativeEEENS5_IJNSA_ILi256EEESG_NSA_ILi32EEEEEENS_12float_e5m2_tENS5_IJlSC_lEEESJ_SK_NS4_8TiledMMAINS4_8MMA_AtomIJNS4_4SM904GMMA31MMA_64x256x32_F32E5M2E5M2_SS_TNILNSO_7ScaleInE1ELSQ_1EEEEEENS4_6LayoutINS5_IJSB_SC_SC_EEENS5_IJSC_NSA_ILi0EEESV_EEEEENS5_IJNS4_10UnderscoreESY_SY_EEEEENS4_23SM90_TMA_LOAD_MULTICASTENS4_14ComposedLayoutINS4_7SwizzleILi1ELi4ELi3EEENS4_18smem_ptr_flag_bitsILi8EEENST_INS5_IJNSA_ILi8EEESH_EEENS5_IJSH_SC_EEEEEEEvNS4_8identityES11_S1B_vS1C_EENS_8epilogue10collective6detail29Sm90TmaWarpSpecializedAdapterINS1F_15DefaultEpilogueISJ_SK_SK_NS1E_6thread17LinearCombinationISJ_Li1EffLNS1J_9ScaleType4KindE0ELNS_15FloatRoundStyleE2ESJ_EENS1_15EpilogueDefaultEEEEEvvEEEEvNT_6ParamsE)
        /*0014*/ 	.word	0x00000678


	//----- nvinfo : EIATTR_MIN_STACK_SIZE
	.align		4
.L_14:
        /*0018*/ 	.byte	0x04, 0x12
        /*001a*/ 	.short	(.L_16 - .L_15)
	.align		4
.L_15:
        /*001c*/ 	.word	index@(_ZN7cutlass13device_kernelINS_4gemm6kernel13GemmUniversalIN4cute5tupleIJiiiiEEENS1_10collective13CollectiveMmaINS1_37MainloopSm90TmaGmmaWarpSpecializedFP8ILi14ENS5_IJNS4_1CILi2EEESB_NSA_ILi1EEEEEENS1_35KernelTmaWarpSpecializedCooperativeEEENS5_IJNSA_ILi256EEESG_NSA_ILi32EEEEEENS_12float_e5m2_tENS5_IJlSC_lEEESJ_SK_NS4_8TiledMMAINS4_8MMA_AtomIJNS4_4SM904GMMA31MMA_64x256x32_F32E5M2E5M2_SS_TNILNSO_7ScaleInE1ELSQ_1EEEEEENS4_6LayoutINS5_IJSB_SC_SC_EEENS5_IJSC_NSA_ILi0EEESV_EEEEENS5_IJNS4_10UnderscoreESY_SY_EEEEENS4_23SM90_TMA_LOAD_MULTICASTENS4_14ComposedLayoutINS4_7SwizzleILi1ELi4ELi3EEENS4_18smem_ptr_flag_bitsILi8EEENST_INS5_IJNSA_ILi8EEESH_EEENS5_IJSH_SC_EEEEEEEvNS4_8identityES11_S1B_vS1C_EENS_8epilogue10collective6detail29Sm90TmaWarpSpecializedAdapterINS1F_15DefaultEpilogueISJ_SK_SK_NS1E_6thread17LinearCombinationISJ_Li1EffLNS1J_9ScaleType4KindE0ELNS_15FloatRoundStyleE2ESJ_EENS1_15EpilogueDefaultEEEEEvvEEEEvNT_6ParamsE)
        /*0020*/ 	.word	0x00000678
.L_16:


//--------------------- .nv.compat                --------------------------
	.section	.nv.compat,"",@"SHT_CUDA_COMPAT_INFO"
	.align	4
        /*0000*/ 	.byte	0x02, 0x09, 0x01, 0x00, 0x02, 0x02, 0x04, 0x00, 0x02, 0x05, 0x05, 0x00, 0x03, 0x07, 0x01, 0x01
        /*0010*/ 	.byte	0x02, 0x03, 0x01, 0x00, 0x02, 0x06, 0x01, 0x00, 0x04, 0x0b, 0x08, 0x00, 0x00, 0x00, 0x00, 0x00
        /*0020*/ 	.byte	0x00, 0x00, 0x00, 0x00


//--------------------- .nv.info._ZN7cutlass13device_kernelINS_4gemm6kernel13GemmUniversalIN4cute5tupleIJiiiiEEENS1_10collective13CollectiveMmaINS1_37MainloopSm90TmaGmmaWarpSpecializedFP8ILi14ENS5_IJNS4_1CILi2EEESB_NSA_ILi1EEEEEENS1_35KernelTmaWarpSpecializedCooperativeEEENS5_IJNSA_ILi256EEESG_NSA_ILi32EEEEEENS_12float_e5m2_tENS5_IJlSC_lEEESJ_SK_NS4_8TiledMMAINS4_8MMA_AtomIJNS4_4SM904GMMA31MMA_64x256x32_F32E5M2E5M2_SS_TNILNSO_7ScaleInE1ELSQ_1EEEEEENS4_6LayoutINS5_IJSB_SC_SC_EEENS5_IJSC_NSA_ILi0EEESV_EEEEENS5_IJNS4_10UnderscoreESY_SY_EEEEENS4_23SM90_TMA_LOAD_MULTICASTENS4_14ComposedLayoutINS4_7SwizzleILi1ELi4ELi3EEENS4_18smem_ptr_flag_bitsILi8EEENST_INS5_IJNSA_ILi8EEESH_EEENS5_IJSH_SC_EEEEEEEvNS4_8identityES11_S1B_vS1C_EENS_8epilogue10collective6detail29Sm90TmaWarpSpecializedAdapterINS1F_15DefaultEpilogueISJ_SK_SK_NS1E_6thread17LinearCombinationISJ_Li1EffLNS1J_9ScaleType4KindE0ELNS_15FloatRoundStyleE2ESJ_EENS1_15EpilogueDefaultEEEEEvvEEEEvNT_6ParamsE --------------------------
	.section	.nv.info._ZN7cutlass13device_kernelINS_4gemm6kernel13GemmUniversalIN4cute5tupleIJiiiiEEENS1_10collective13CollectiveMmaINS1_37MainloopSm90TmaGmmaWarpSpecializedFP8ILi14ENS5_IJNS4_1CILi2EEESB_NSA_ILi1EEEEEENS1_35KernelTmaWarpSpecializedCooperativeEEENS5_IJNSA_ILi256EEESG_NSA_ILi32EEEEEENS_12float_e5m2_tENS5_IJlSC_lEEESJ_SK_NS4_8TiledMMAINS4_8MMA_AtomIJNS4_4SM904GMMA31MMA_64x256x32_F32E5M2E5M2_SS_TNILNSO_7ScaleInE1ELSQ_1EEEEEENS4_6LayoutINS5_IJSB_SC_SC_EEENS5_IJSC_NSA_ILi0EEESV_EEEEENS5_IJNS4_10UnderscoreESY_SY_EEEEENS4_23SM90_TMA_LOAD_MULTICASTENS4_14ComposedLayoutINS4_7SwizzleILi1ELi4ELi3EEENS4_18smem_ptr_flag_bitsILi8EEENST_INS5_IJNSA_ILi8EEESH_EEENS5_IJSH_SC_EEEEEEEvNS4_8identityES11_S1B_vS1C_EENS_8epilogue10collective6detail29Sm90TmaWarpSpecializedAdapterINS1F_15DefaultEpilogueISJ_SK_SK_NS1E_6thread17LinearCombinationISJ_Li1EffLNS1J_9ScaleType4KindE0ELNS_15FloatRoundStyleE2ESJ_EENS1_15EpilogueDefaultEEEEEvvEEEEvNT_6ParamsE,"",@"SHT_CUDA_INFO"
	.sectionflags	@""
	.align	4


	//----- nvinfo : EIATTR_CUDA_API_VERSION
	.align		4
        /*0000*/ 	.byte	0x04, 0x37
        /*0002*/ 	.short	(.L_18 - .L_17)
.L_17:
        /*0004*/ 	.word	0x00000082


	//----- nvinfo : EIATTR_KPARAM_INFO
	.align		4
.L_18:
        /*0008*/ 	.byte	0x04, 0x17
        /*000a*/ 	.short	(.L_20 - .L_19)
.L_19:
        /*000c*/ 	.word	0x00000000
        /*0010*/ 	.short	0x0000
        /*0012*/ 	.short	0x0070
        /*0014*/ 	.byte	0x00, 0xf0, 0x01, 0x10


	//----- nvinfo : EIATTR_SPARSE_MMA_MASK
	.align		4
.L_20:
        /*0018*/ 	.byte	0x03, 0x50
        /*001a*/ 	.short	0x0000


	//----- nvinfo : EIATTR_MAXREG_COUNT
	.align		4
        /*001c*/ 	.byte	0x03, 0x1b
        /*001e*/ 	.short	0x00a8


	//----- nvinfo : EIATTR_NUM_BARRIERS
	.align		4
        /*0020*/ 	.byte	0x02, 0x4c
        /*0022*/ 	.byte	0x01
	.zero		1


	//----- nvinfo : EIATTR_ANNOTATIONS
	.align		4
        /*0024*/ 	.byte	0x04, 0x55
        /*0026*/ 	.short	(.L_22 - .L_21)


	//   ....[0]....
.L_21:
        /*0028*/ 	.word	0x00000001
        /*002c*/ 	.byte	0xa0, 0x08, 0x00, 0x00, 0x01, 0x00, 0x00, 0x00, 0x70, 0x09, 0x00, 0x00, 0x01, 0x00, 0x00, 0x00
        /* <DEDUP_REMOVED lines=1356> */
        /*54fc*/ 	.byte	0x50, 0x3e, 0x02, 0x00


	//----- nvinfo : EIATTR_MERCURY_ISA_VERSION
	.align		4
.L_22:
        /*5500*/ 	.byte	0x03, 0x5f
        /*5502*/ 	.short	0x0101


	//----- nvinfo : EIATTR_INT_WARP_WIDE_INSTR_OFFSETS
	.align		4
        /*5504*/ 	.byte	0x04, 0x31
        /*5506*/ 	.short	(.L_24 - .L_23)


	//   ....[0]....
.L_23:
        /*5508*/ 	.word	0x000006c0


	//   ....[1]....
        /*550c*/ 	.word	0x000006e0


	//   ....[2]....
        /*5510*/ 	.word	0x00000840


	//----- nvinfo : EIATTR_COOP_GROUP_MASK_REGIDS
	.align		4
.L_24:
        /*5514*/ 	.byte	0x04, 0x29
        /*5516*/ 	.short	(.L_26 - .L_25)


	//   ....[0]....
.L_25:
        /*5518*/ 	.word	0xffffffff


	//   ....[1]....
        /*551c*/ 	.word	0xffffffff


	//   ....[2]....
        /*5520*/ 	.word	0xffffffff


	//   ....[3]....
        /*5524*/ 	.word	0xffffffff


	//   ....[4]....
        /*5528*/ 	.word	0xffffffff


	//   ....[5]....
        /*552c*/ 	.word	0xffffffff


	//----- nvinfo : EIATTR_COOP_GROUP_INSTR_OFFSETS
	.align		4
.L_26:
        /*5530*/ 	.byte	0x04, 0x28
        /*5532*/ 	.short	(.L_28 - .L_27)


	//   ....[0]....
.L_27:
        /*5534*/ 	.word	0x00000070


	//   ....[1]....
        /*5538*/ 	.word	0x00000080


	//   ....[2]....
        /*553c*/ 	.word	0x000001a0


	//   ....[3]....
        /*5540*/ 	.word	0x00000530


	//   ....[4]....
        /*5544*/ 	.word	0x000009b0


	//   ....[5]....
        /*5548*/ 	.word	0x00002af0


	//----- nvinfo : EIATTR_REG_RECONFIG
	.align		4
.L_28:
        /*554c*/ 	.byte	0x01, 0x54
	.zero		2


	//----- nvinfo : EIATTR_MBARRIER_INSTR_OFFSETS
	.align		4
        /*5550*/ 	.byte	0x04, 0x39
        /*5552*/ 	.short	(.L_30 - .L_29)


	//   ....[0]....
.L_29:
        /*5554*/ 	.word	0x00000340
        /*5558*/ 	.word	0x000000ff
        /*555c*/ 	.word	0x00000000
        /*5560*/ 	.short	0x0100
        /*5562*/ 	.byte	0x09
	.zero		1


	//   ....[1]....
        /*5564*/ 	.word	0x00000350
        /*5568*/ 	.word	0x000000ff
        /*556c*/ 	.word	0x00000070
        /*5570*/ 	.short	0x0100
        /*5572*/ 	.byte	0x09
	.zero		1


	//   ....[2]....
        /*5574*/ 	.word	0x00000360
        /*5578*/ 	.word	0x000000ff
        /*557c*/ 	.word	0x00000008
        /*5580*/ 	.short	0x0100
        /*5582*/ 	.byte	0x09
	.zero		1


	//   ....[3]....
        /*5584*/ 	.word	0x00000370
        /*5588*/ 	.word	0x000000ff
        /*558c*/ 	.word	0x00000078
        /*5590*/ 	.short	0x0100
        /*5592*/ 	.byte	0x09
	.zero		1


	//   ....[4]....
        /*5594*/ 	.word	0x00000380
        /*5598*/ 	.word	0x000000ff
        /*559c*/ 	.word	0x00000010
        /*55a0*/ 	.short	0x0100
        /*55a2*/ 	.byte	0x09
	.zero		1


	//   ....[5]....
        /*55a4*/ 	.word	0x00000390
        /*55a8*/ 	.word	0x000000ff
        /*55ac*/ 	.word	0x00000080
        /*55b0*/ 	.short	0x0100
        /*55b2*/ 	.byte	0x09
	.zero		1


	//   ....[6]....
        /*55b4*/ 	.word	0x000003a0
        /*55b8*/ 	.word	0x000000ff
        /*55bc*/ 	.word	0x00000018
        /*55c0*/ 	.short	0x0100
        /*55c2*/ 	.byte	0x09
	.zero		1


	//   ....[7]....
        /*55c4*/ 	.word	0x000003b0
        /*55c8*/ 	.word	0x000000ff
        /*55cc*/ 	.word	0x00000088
        /*55d0*/ 	.short	0x0100
        /*55d2*/ 	.byte	0x09
	.zero		1


	//   ....[8]....
        /*55d4*/ 	.word	0x000003c0
        /*55d8*/ 	.word	0x000000ff
        /*55dc*/ 	.word	0x00000020
        /*55e0*/ 	.short	0x0100
        /*55e2*/ 	.byte	0x09
	.zero		1


	//   ....[9]....
        /*55e4*/ 	.word	0x000003d0
        /*55e8*/ 	.word	0x000000ff
        /*55ec*/ 	.word	0x00000090
        /*55f0*/ 	.short	0x0100
        /*55f2*/ 	.byte	0x09
	.zero		1


	//   ....[10]....
        /*55f4*/ 	.word	0x000003e0
        /*55f8*/ 	.word	0x000000ff
        /*55fc*/ 	.word	0x00000028
        /*5600*/ 	.short	0x0100
        /*5602*/ 	.byte	0x09
	.zero		1


	//   ....[11]....
        /*5604*/ 	.word	0x000003f0
        /*5608*/ 	.word	0x000000ff
        /*560c*/ 	.word	0x00000098
        /*5610*/ 	.short	0x0100
        /*5612*/ 	.byte	0x09
	.zero		1


	//   ....[12]....
        /*5614*/ 	.word	0x00000400
        /*5618*/ 	.word	0x000000ff
        /*561c*/ 	.word	0x00000030
        /*5620*/ 	.short	0x0100
        /*5622*/ 	.byte	0x09
	.zero		1


	//   ....[13]....
        /*5624*/ 	.word	0x00000410
        /*5628*/ 	.word	0x000000ff
        /*562c*/ 	.word	0x000000a0
        /*5630*/ 	.short	0x0100
        /*5632*/ 	.byte	0x09
	.zero		1


	//   ....[14]....
        /*5634*/ 	.word	0x00000420
        /*5638*/ 	.word	0x000000ff
        /*563c*/ 	.word	0x00000038
        /*5640*/ 	.short	0x0100
        /*5642*/ 	.byte	0x09
	.zero		1


	//   ....[15]....
        /*5644*/ 	.word	0x00000430
        /*5648*/ 	.word	0x000000ff
        /*564c*/ 	.word	0x000000a8
        /*5650*/ 	.short	0x0100
        /*5652*/ 	.byte	0x09
	.zero		1


	//   ....[16]....
        /*5654*/ 	.word	0x00000440
        /*5658*/ 	.word	0x000000ff
        /*565c*/ 	.word	0x00000040
        /*5660*/ 	.short	0x0100
        /*5662*/ 	.byte	0x09
	.zero		1


	//   ....[17]....
        /*5664*/ 	.word	0x00000450
        /*5668*/ 	.word	0x000000ff
        /*566c*/ 	.word	0x000000b0
        /*5670*/ 	.short	0x0100
        /*5672*/ 	.byte	0x09
	.zero		1


	//   ....[18]....
        /*5674*/ 	.word	0x00000460
        /*5678*/ 	.word	0x000000ff
        /*567c*/ 	.word	0x00000048
        /*5680*/ 	.short	0x0100
        /*5682*/ 	.byte	0x09
	.zero		1


	//   ....[19]....
        /*5684*/ 	.word	0x00000470
        /*5688*/ 	.word	0x000000ff
        /*568c*/ 	.word	0x000000b8
        /*5690*/ 	.short	0x0100
        /*5692*/ 	.byte	0x09
	.zero		1


	//   ....[20]....
        /*5694*/ 	.word	0x00000480
        /*5698*/ 	.word	0x000000ff
        /*569c*/ 	.word	0x00000050
        /*56a0*/ 	.short	0x0100
        /*56a2*/ 	.byte	0x09
	.zero		1


	//   ....[21]....
        /*56a4*/ 	.word	0x00000490
        /*56a8*/ 	.word	0x000000ff
        /*56ac*/ 	.word	0x000000c0
        /*56b0*/ 	.short	0x0100
        /*56b2*/ 	.byte	0x09
	.zero		1


	//   ....[22]....
        /*56b4*/ 	.word	0x000004a0
        /*56b8*/ 	.word	0x000000ff
        /*56bc*/ 	.word	0x00000058
        /*56c0*/ 	.short	0x0100
        /*56c2*/ 	.byte	0x09
	.zero		1


	//   ....[23]....
        /*56c4*/ 	.word	0x000004b0
        /*56c8*/ 	.word	0x000000ff
        /*56cc*/ 	.word	0x000000c8
        /*56d0*/ 	.short	0x0100
        /*56d2*/ 	.byte	0x09
	.zero		1


	//   ....[24]....
        /*56d4*/ 	.word	0x000004c0
        /*56d8*/ 	.word	0x000000ff
        /*56dc*/ 	.word	0x00000060
        /*56e0*/ 	.short	0x0100
        /*56e2*/ 	.byte	0x09
	.zero		1


	//   ....[25]....
        /*56e4*/ 	.word	0x000004d0
        /*56e8*/ 	.word	0x000000ff
        /*56ec*/ 	.word	0x000000d0
        /*56f0*/ 	.short	0x0100
        /*56f2*/ 	.byte	0x09
	.zero		1


	//   ....[26]....
        /*56f4*/ 	.word	0x000004e0
        /*56f8*/ 	.word	0x000000ff
        /*56fc*/ 	.word	0x00000068
        /*5700*/ 	.short	0x0100
        /*5702*/ 	.byte	0x09
	.zero		1


	//   ....[27]....
        /*5704*/ 	.word	0x000004f0
        /*5708*/ 	.word	0x000000ff
        /*570c*/ 	.word	0x000000d8
        /*5710*/ 	.short	0x0100
        /*5712*/ 	.byte	0x09
	.zero		1


	//   ....[28]....
        /*5714*/ 	.word	0x000008d0
        /*5718*/ 	.word	0x000000ff
        /*571c*/ 	.word	0x000000f0
        /*5720*/ 	.short	0x0100
        /*5722*/ 	.byte	0x06
	.zero		1


	//   ....[29]....
        /*5724*/ 	.word	0x00000950
        /*5728*/ 	.word	0x000000ff
        /*572c*/ 	.word	0x000000f8
        /*5730*/ 	.short	0x0100
        /*5732*/ 	.byte	0x06
	.zero		1


	//   ....[30]....
        /*5734*/ 	.word	0x00002f00
        /*5738*/ 	.word	0x000000ff
        /*573c*/ 	.word	0x00000000
        /*5740*/ 	.short	0x010a
        /*5742*/ 	.byte	0x07
	.zero		1


	//   ....[31]....
        /*5744*/ 	.word	0x00002f60
        /*5748*/ 	.word	0x000000ff
        /*574c*/ 	.word	0x00000000
        /*5750*/ 	.short	0x010a
        /*5752*/ 	.byte	0x07
	.zero		1


	//   ....[32]....
        /*5754*/ 	.word	0x00006720
        /*5758*/ 	.word	0x000000ff
        /*575c*/ 	.word	0x00000000
        /*5760*/ 	.short	0x010a
        /*5762*/ 	.byte	0x0f
	.zero		1


	//   ....[33]....
        /*5764*/ 	.word	0x00006760
        /*5768*/ 	.word	0x000000ff
        /*576c*/ 	.word	0x00000000
        /*5770*/ 	.short	0x010a
        /*5772*/ 	.byte	0x0f
	.zero		1


	//   ....[34]....
        /*5774*/ 	.word	0x0000b410
        /*5778*/ 	.word	0x00000003
        /*577c*/ 	.word	0x00000000
        /*5780*/ 	.short	0x0101
        /*5782*/ 	.byte	0x3f
	.zero		1


	//   ....[35]....
        /*5784*/ 	.word	0x0000ef20
        /*5788*/ 	.word	0x00000000
        /*578c*/ 	.word	0x00000000
        /*5790*/ 	.short	0x0101
        /*5792*/ 	.byte	0x3f
	.zero		1


	//   ....[36]....
        /*5794*/ 	.word	0x00022ab0
        /*5798*/ 	.word	0x0000000c
        /*579c*/ 	.word	0x00000070
        /*57a0*/ 	.short	0x010a
        /*57a2*/ 	.byte	0x3f
	.zero		1


	//   ....[37]....
        /*57a4*/ 	.word	0x00022e30
        /*57a8*/ 	.word	0x00000002
        /*57ac*/ 	.word	0x000000f8
        /*57b0*/ 	.short	0x0101
        /*57b2*/ 	.byte	0x3f
	.zero		1


	//   ....[38]....
        /*57b4*/ 	.word	0x000235f0
        /*57b8*/ 	.word	0x00000003
        /*57bc*/ 	.word	0x00000000
        /*57c0*/ 	.short	0x010a
        /*57c2*/ 	.byte	0x3f
	.zero		1


	//   ....[39]....
        /*57c4*/ 	.word	0x00023680
        /*57c8*/ 	.word	0x00000003
        /*57cc*/ 	.word	0x00000000
        /*57d0*/ 	.short	0x010a
        /*57d2*/ 	.byte	0x3f
	.zero		1


	//   ....[40]....
        /*57d4*/ 	.word	0x00023710
        /*57d8*/ 	.word	0x00000003
        /*57dc*/ 	.word	0x00000000
        /*57e0*/ 	.short	0x010a
        /*57e2*/ 	.byte	0x3f
	.zero		1


	//   ....[41]....
        /*57e4*/ 	.word	0x000237a0
        /*57e8*/ 	.word	0x00000003
        /*57ec*/ 	.word	0x00000000
        /*57f0*/ 	.short	0x010a
        /*57f2*/ 	.byte	0x3f
	.zero		1


	//   ....[42]....
        /*57f4*/ 	.word	0x00023830
        /*57f8*/ 	.word	0x00000003
        /*57fc*/ 	.word	0x00000000
        /*5800*/ 	.short	0x010a
        /*5802*/ 	.byte	0x3f
	.zero		1


	//   ....[43]....
        /*5804*/ 	.word	0x000238c0
        /*5808*/ 	.word	0x00000003
        /*580c*/ 	.word	0x00000000
        /*5810*/ 	.short	0x010a
        /*5812*/ 	.byte	0x3f
	.zero		1


	//   ....[44]....
        /*5814*/ 	.word	0x00023950
        /*5818*/ 	.word	0x00000003
        /*581c*/ 	.word	0x00000000
        /*5820*/ 	.short	0x010a
        /*5822*/ 	.byte	0x3f
	.zero		1


	//   ....[45]....
        /*5824*/ 	.word	0x000239e0
        /*5828*/ 	.word	0x00000003
        /*582c*/ 	.word	0x00000000
        /*5830*/ 	.short	0x010a
        /*5832*/ 	.byte	0x3f
	.zero		1


	//   ....[46]....
        /*5834*/ 	.word	0x00023a70
        /*5838*/ 	.word	0x00000003
        /*583c*/ 	.word	0x00000000
        /*5840*/ 	.short	0x010a
        /*5842*/ 	.byte	0x3f
	.zero		1


	//   ....[47]....
        /*5844*/ 	.word	0x00023b00
        /*5848*/ 	.word	0x00000003
        /*584c*/ 	.word	0x00000000
        /*5850*/ 	.short	0x010a
        /*5852*/ 	.byte	0x3f
	.zero		1


	//   ....[48]....
        /*5854*/ 	.word	0x00023b90
        /*5858*/ 	.word	0x00000003
        /*585c*/ 	.word	0x00000000
        /*5860*/ 	.short	0x010a
        /*5862*/ 	.byte	0x3f
	.zero		1


	//   ....[49]....
        /*5864*/ 	.word	0x00023c20
        /*5868*/ 	.word	0x00000003
        /*586c*/ 	.word	0x00000000
        /*5870*/ 	.short	0x010a
        /*5872*/ 	.byte	0x3f
	.zero		1


	//   ....[50]....
        /*5874*/ 	.word	0x00023cb0
        /*5878*/ 	.word	0x00000003
        /*587c*/ 	.word	0x00000000
        /*5880*/ 	.short	0x010a
        /*5882*/ 	.byte	0x3f
	.zero		1


	//   ....[51]....
        /*5884*/ 	.word	0x00023d40
        /*5888*/ 	.word	0x00000003
        /*588c*/ 	.word	0x00000000
        /*5890*/ 	.short	0x010a
        /*5892*/ 	.byte	0x3f
	.zero		1


	//   ....[52]....
        /*5894*/ 	.word	0x00023db0
        /*5898*/ 	.word	0x00000003
        /*589c*/ 	.word	0x00000000
        /*58a0*/ 	.short	0x010a
        /*58a2*/ 	.byte	0x3f
	.zero		1


	//   ....[53]....
        /*58a4*/ 	.word	0x00023e20
        /*58a8*/ 	.word	0x00000000
        /*58ac*/ 	.word	0x00000000
        /*58b0*/ 	.short	0x010a
        /*58b2*/ 	.byte	0x3f
	.zero		1


	//   ....[54]....
        /*58b4*/ 	.word	0x00023f00
        /*58b8*/ 	.word	0x0000000c
        /*58bc*/ 	.word	0x00000070
        /*58c0*/ 	.short	0x010a
        /*58c2*/ 	.byte	0x3f
	.zero		1


	//   ....[55]....
        /*58c4*/ 	.word	0x00023fd0
        /*58c8*/ 	.word	0x00000003
        /*58cc*/ 	.word	0x00000000
        /*58d0*/ 	.short	0x010a
        /*58d2*/ 	.byte	0x3f
	.zero		1


	//   ....[56]....
        /*58d4*/ 	.word	0x00024020
        /*58d8*/ 	.word	0x00000003
        /*58dc*/ 	.word	0x00000000
        /*58e0*/ 	.short	0x010a
        /*58e2*/ 	.byte	0x3f
	.zero		1


	//   ....[57]....
        /*58e4*/ 	.word	0x00024070
        /*58e8*/ 	.word	0x00000003
        /*58ec*/ 	.word	0x00000000
        /*58f0*/ 	.short	0x010a
        /*58f2*/ 	.byte	0x3f
	.zero		1


	//   ....[58]....
        /*58f4*/ 	.word	0x000240c0
        /*58f8*/ 	.word	0x00000003
        /*58fc*/ 	.word	0x00000000
        /*5900*/ 	.short	0x010a
        /*5902*/ 	.byte	0x3f
	.zero		1


	//   ....[59]....
        /*5904*/ 	.word	0x00024110
        /*5908*/ 	.word	0x00000003
        /*590c*/ 	.word	0x00000000
        /*5910*/ 	.short	0x010a
        /*5912*/ 	.byte	0x3f
	.zero		1


	//   ....[60]....
        /*5914*/ 	.word	0x00024160
        /*5918*/ 	.word	0x00000003
        /*591c*/ 	.word	0x00000000
        /*5920*/ 	.short	0x010a
        /*5922*/ 	.byte	0x3f
	.zero		1


	//   ....[61]....
        /*5924*/ 	.word	0x000241b0
        /*5928*/ 	.word	0x00000003
        /*592c*/ 	.word	0x00000000
        /*5930*/ 	.short	0x010a
        /*5932*/ 	.byte	0x3f
	.zero		1


	//   ....[62]....
        /*5934*/ 	.word	0x00024200
        /*5938*/ 	.word	0x00000003
        /*593c*/ 	.word	0x00000000
        /*5940*/ 	.short	0x010a
        /*5942*/ 	.byte	0x3f
	.zero		1


	//   ....[63]....
        /*5944*/ 	.word	0x00024250
        /*5948*/ 	.word	0x00000003
        /*594c*/ 	.word	0x00000000
        /*5950*/ 	.short	0x010a
        /*5952*/ 	.byte	0x3f
	.zero		1


	//   ....[64]....
        /*5954*/ 	.word	0x000242a0
        /*5958*/ 	.word	0x00000003
        /*595c*/ 	.word	0x00000000
        /*5960*/ 	.short	0x010a
        /*5962*/ 	.byte	0x3f
	.zero		1


	//   ....[65]....
        /*5964*/ 	.word	0x000242f0
        /*5968*/ 	.word	0x00000003
        /*596c*/ 	.word	0x00000000
        /*5970*/ 	.short	0x010a
        /*5972*/ 	.byte	0x3f
	.zero		1


	//   ....[66]....
        /*5974*/ 	.word	0x00024340
        /*5978*/ 	.word	0x00000003
        /*597c*/ 	.word	0x00000000
        /*5980*/ 	.short	0x010a
        /*5982*/ 	.byte	0x3f
	.zero		1


	//   ....[67]....
        /*5984*/ 	.word	0x00024390
        /*5988*/ 	.word	0x00000003
        /*598c*/ 	.word	0x00000000
        /*5990*/ 	.short	0x010a
        /*5992*/ 	.byte	0x3f
	.zero		1


	//----- nvinfo : EIATTR_NUM_MBARRIERS
	.align		4
.L_30:
        /*5994*/ 	.byte	0x03, 0x38
        /*5996*/ 	.short	0x001e


	//----- nvinfo : EIATTR_EXIT_INSTR_OFFSETS
	.align		4
        /*5998*/ 	.byte	0x04, 0x1c
        /*599a*/ 	.short	(.L_32 - .L_31)


	//   ....[0]....
.L_31:
        /*599c*/ 	.word	0x00000b40


	//   ....[1]....
        /*59a0*/ 	.word	0x000013e0


	//   ....[2]....
        /*59a4*/ 	.word	0x000220c0


	//   ....[3]....
        /*59a8*/ 	.word	0x00022660


	//   ....[4]....
        /*59ac*/ 	.word	0x00023d90


	//----- nvinfo : EIATTR_MAX_THREADS
	.align		4
.L_32:
        /*59b0*/ 	.byte	0x04, 0x05
        /*59b2*/ 	.short	(.L_34 - .L_33)
.L_33:
        /*59b4*/ 	.word	0x00000180
        /*59b8*/ 	.word	0x00000001
        /*59bc*/ 	.word	0x00000001


	//----- nvinfo : EIATTR_CRS_STACK_SIZE
	.align		4
.L_34:
        /*59c0*/ 	.byte	0x04, 0x1e
        /*59c2*/ 	.short	(.L_36 - .L_35)
.L_35:
        /*59c4*/ 	.word	0x00000000


	//----- nvinfo : EIATTR_CBANK_PARAM_SIZE
	.align		4
.L_36:
        /*59c8*/ 	.byte	0x03, 0x19
        /*59ca*/ 	.short	0x0470


	//----- nvinfo : EIATTR_PARAM_CBANK
	.align		4
        /*59cc*/ 	.byte	0x04, 0x0a
        /*59ce*/ 	.short	(.L_38 - .L_37)
	.align		4
.L_37:
        /*59d0*/ 	.word	index@(.nv.constant0._ZN7cutlass13device_kernelINS_4gemm6kernel13GemmUniversalIN4cute5tupleIJiiiiEEENS1_10collective13CollectiveMmaINS1_37MainloopSm90TmaGmmaWarpSpecializedFP8ILi14ENS5_IJNS4_1CILi2EEESB_NSA_ILi1EEEEEENS1_35KernelTmaWarpSpecializedCooperativeEEENS5_IJNSA_ILi256EEESG_NSA_ILi32EEEEEENS_12float_e5m2_tENS5_IJlSC_lEEESJ_SK_NS4_8TiledMMAINS4_8MMA_AtomIJNS4_4SM904GMMA31MMA_64x256x32_F32E5M2E5M2_SS_TNILNSO_7ScaleInE1ELSQ_1EEEEEENS4_6LayoutINS5_IJSB_SC_SC_EEENS5_IJSC_NSA_ILi0EEESV_EEEEENS5_IJNS4_10UnderscoreESY_SY_EEEEENS4_23SM90_TMA_LOAD_MULTICASTENS4_14ComposedLayoutINS4_7SwizzleILi1ELi4ELi3EEENS4_18smem_ptr_flag_bitsILi8EEENST_INS5_IJNSA_ILi8EEESH_EEENS5_IJSH_SC_EEEEEEEvNS4_8identityES11_S1B_vS1C_EENS_8epilogue10collective6detail29Sm90TmaWarpSpecializedAdapterINS1F_15DefaultEpilogueISJ_SK_SK_NS1E_6thread17LinearCombinationISJ_Li1EffLNS1J_9ScaleType4KindE0ELNS_15FloatRoundStyleE2ESJ_EENS1_15EpilogueDefaultEEEEEvvEEEEvNT_6ParamsE)
        /*59d4*/ 	.short	0x0210
        /*59d6*/ 	.short	0x0470


	//----- nvinfo : EIATTR_SW_WAR
	.align		4
.L_38:
        /*59d8*/ 	.byte	0x04, 0x36
        /*59da*/ 	.short	(.L_40 - .L_39)
.L_39:
        /*59dc*/ 	.word	0x00000008
.L_40:


//--------------------- .nv.callgraph             --------------------------
	.section	.nv.callgraph,"",@"SHT_CUDA_CALLGRAPH"
	.align	4
	.sectionentsize	8
	.align		4
        /*0000*/ 	.word	0x00000000
	.align		4
        /*0004*/ 	.word	0xffffffff
	.align		4
        /*0008*/ 	.word	0x00000000
	.align		4
        /*000c*/ 	.word	0xfffffffe
	.align		4
        /*0010*/ 	.word	0x00000000
	.align		4
        /*0014*/ 	.word	0xfffffffd
	.align		4
        /*0018*/ 	.word	0x00000000
	.align		4
        /*001c*/ 	.word	0xfffffffc


//--------------------- .nv.constant4             --------------------------
	.section	.nv.constant4,"a",@progbits
	.align	8
	.align		8
.nv.constant4:
        /*0000*/ 	.dword	_ZN40_INTERNAL_f3eb1fef_4_k_cu_742d1ba4_254154cuda3std3__45__cpo5beginE
	.align		8
        /*0008*/ 	.dword	_ZN40_INTERNAL_f3eb1fef_4_k_cu_742d1ba4_254154cuda3std3__45__cpo3endE
	.align		8
        /*0010*/ 	.dword	_ZN40_INTERNAL_f3eb1fef_4_k_cu_742d1ba4_254154cuda3std3__45__cpo6cbeginE
	.align		8
        /*0018*/ 	.dword	_ZN40_INTERNAL_f3eb1fef_4_k_cu_742d1ba4_254154cuda3std3__45__cpo4cendE
	.align		8
        /*0020*/ 	.dword	_ZN40_INTERNAL_f3eb1fef_4_k_cu_742d1ba4_254154cuda3std3__442_GLOBAL__N__f3eb1fef_4_k_cu_742d1ba4_254156ignoreE
	.align		8
        /*0028*/ 	.dword	_ZN40_INTERNAL_f3eb1fef_4_k_cu_742d1ba4_254154cuda3std3__419piecewise_constructE
	.align		8
        /*0030*/ 	.dword	_ZN40_INTERNAL_f3eb1fef_4_k_cu_742d1ba4_254154cuda3std3__48in_placeE
	.align		8
        /*0038*/ 	.dword	_ZN40_INTERNAL_f3eb1fef_4_k_cu_742d1ba4_254154cuda3std6ranges3__45__cpo4swapE
	.align		8
        /*0040*/ 	.dword	_ZN40_INTERNAL_f3eb1fef_4_k_cu_742d1ba4_254154cuda3std6ranges3__45__cpo9iter_moveE
	.align		8
        /*0048*/ 	.dword	_ZN40_INTERNAL_f3eb1fef_4_k_cu_742d1ba4_254154cute7productE
	.align		8
        /*0050*/ 	.dword	_ZN40_INTERNAL_f3eb1fef_4_k_cu_742d1ba4_254154cute1_E


//--------------------- .text._ZN7cutlass13device_kernelINS_4gemm6kernel13GemmUniversalIN4cute5tupleIJiiiiEEENS1_10collective13CollectiveMmaINS1_37MainloopSm90TmaGmmaWarpSpecializedFP8ILi14ENS5_IJNS4_1CILi2EEESB_NSA_ILi1EEEEEENS1_35KernelTmaWarpSpecializedCooperativeEEENS5_IJNSA_ILi256EEESG_NSA_ILi32EEEEEENS_12float_e5m2_tENS5_IJlSC_lEEESJ_SK_NS4_8TiledMMAINS4_8MMA_AtomIJNS4_4SM904GMMA31MMA_64x256x32_F32E5M2E5M2_SS_TNILNSO_7ScaleInE1ELSQ_1EEEEEENS4_6LayoutINS5_IJSB_SC_SC_EEENS5_IJSC_NSA_ILi0EEESV_EEEEENS5_IJNS4_10UnderscoreESY_SY_EEEEENS4_23SM90_TMA_LOAD_MULTICASTENS4_14ComposedLayoutINS4_7SwizzleILi1ELi4ELi3EEENS4_18smem_ptr_flag_bitsILi8EEENST_INS5_IJNSA_ILi8EEESH_EEENS5_IJSH_SC_EEEEEEEvNS4_8identityES11_S1B_vS1C_EENS_8epilogue10collective6detail29Sm90TmaWarpSpecializedAdapterINS1F_15DefaultEpilogueISJ_SK_SK_NS1E_6thread17LinearCombinationISJ_Li1EffLNS1J_9ScaleType4KindE0ELNS_15FloatRoundStyleE2ESJ_EENS1_15EpilogueDefaultEEEEEvvEEEEvNT_6ParamsE --------------------------
	.section	.text._ZN7cutlass13device_kernelINS_4gemm6kernel13GemmUniversalIN4cute5tupleIJiiiiEEENS1_10collective13CollectiveMmaINS1_37MainloopSm90TmaGmmaWarpSpecializedFP8ILi14ENS5_IJNS4_1CILi2EEESB_NSA_ILi1EEEEEENS1_35KernelTmaWarpSpecializedCooperativeEEENS5_IJNSA_ILi256EEESG_NSA_ILi32EEEEEENS_12float_e5m2_tENS5_IJlSC_lEEESJ_SK_NS4_8TiledMMAINS4_8MMA_AtomIJNS4_4SM904GMMA31MMA_64x256x32_F32E5M2E5M2_SS_TNILNSO_7ScaleInE1ELSQ_1EEEEEENS4_6LayoutINS5_IJSB_SC_SC_EEENS5_IJSC_NSA_ILi0EEESV_EEEEENS5_IJNS4_10UnderscoreESY_SY_EEEEENS4_23SM90_TMA_LOAD_MULTICASTENS4_14ComposedLayoutINS4_7SwizzleILi1ELi4ELi3EEENS4_18smem_ptr_flag_bitsILi8EEENST_INS5_IJNSA_ILi8EEESH_EEENS5_IJSH_SC_EEEEEEEvNS4_8identityES11_S1B_vS1C_EENS_8epilogue10collective6detail29Sm90TmaWarpSpecializedAdapterINS1F_15DefaultEpilogueISJ_SK_SK_NS1E_6thread17LinearCombinationISJ_Li1EffLNS1J_9ScaleType4KindE0ELNS_15FloatRoundStyleE2ESJ_EENS1_15EpilogueDefaultEEEEEvvEEEEvNT_6ParamsE,"ax",@progbits
	.align	128
.text._ZN7cutlass13device_kernelINS_4gemm6kernel13GemmUniversalIN4cute5tupleIJiiiiEEENS1_10collective13CollectiveMmaINS1_37MainloopSm90TmaGmmaWarpSpecializedFP8ILi14ENS5_IJNS4_1CILi2EEESB_NSA_ILi1EEEEEENS1_35KernelTmaWarpSpecializedCooperativeEEENS5_IJNSA_ILi256EEESG_NSA_ILi32EEEEEENS_12float_e5m2_tENS5_IJlSC_lEEESJ_SK_NS4_8TiledMMAINS4_8MMA_AtomIJNS4_4SM904GMMA31MMA_64x256x32_F32E5M2E5M2_SS_TNILNSO_7ScaleInE1ELSQ_1EEEEEENS4_6LayoutINS5_IJSB_SC_SC_EEENS5_IJSC_NSA_ILi0EEESV_EEEEENS5_IJNS4_10UnderscoreESY_SY_EEEEENS4_23SM90_TMA_LOAD_MULTICASTENS4_14ComposedLayoutINS4_7SwizzleILi1ELi4ELi3EEENS4_18smem_ptr_flag_bitsILi8EEENST_INS5_IJNSA_ILi8EEESH_EEENS5_IJSH_SC_EEEEEEEvNS4_8identityES11_S1B_vS1C_EENS_8epilogue10collective6detail29Sm90TmaWarpSpecializedAdapterINS1F_15DefaultEpilogueISJ_SK_SK_NS1E_6thread17LinearCombinationISJ_Li1EffLNS1J_9ScaleType4KindE0ELNS_15FloatRoundStyleE2ESJ_EENS1_15EpilogueDefaultEEEEEvvEEEEvNT_6ParamsE:
        .type           _ZN7cutlass13device_kernelINS_4gemm6kernel13GemmUniversalIN4cute5tupleIJiiiiEEENS1_10collective13CollectiveMmaINS1_37MainloopSm90TmaGmmaWarpSpecializedFP8ILi14ENS5_IJNS4_1CILi2EEESB_NSA_ILi1EEEEEENS1_35KernelTmaWarpSpecializedCooperativeEEENS5_IJNSA_ILi256EEESG_NSA_ILi32EEEEEENS_12float_e5m2_tENS5_IJlSC_lEEESJ_SK_NS4_8TiledMMAINS4_8MMA_AtomIJNS4_4SM904GMMA31MMA_64x256x32_F32E5M2E5M2_SS_TNILNSO_7ScaleInE1ELSQ_1EEEEEENS4_6LayoutINS5_IJSB_SC_SC_EEENS5_IJSC_NSA_ILi0EEESV_EEEEENS5_IJNS4_10UnderscoreESY_SY_EEEEENS4_23SM90_TMA_LOAD_MULTICASTENS4_14ComposedLayoutINS4_7SwizzleILi1ELi4ELi3EEENS4_18smem_ptr_flag_bitsILi8EEENST_INS5_IJNSA_ILi8EEESH_EEENS5_IJSH_SC_EEEEEEEvNS4_8identityES11_S1B_vS1C_EENS_8epilogue10collective6detail29Sm90TmaWarpSpecializedAdapterINS1F_15DefaultEpilogueISJ_SK_SK_NS1E_6thread17LinearCombinationISJ_Li1EffLNS1J_9ScaleType4KindE0ELNS_15FloatRoundStyleE2ESJ_EENS1_15EpilogueDefaultEEEEEvvEEEEvNT_6ParamsE,@function
        .size           _ZN7cutlass13device_kernelINS_4gemm6kernel13GemmUniversalIN4cute5tupleIJiiiiEEENS1_10collective13CollectiveMmaINS1_37MainloopSm90TmaGmmaWarpSpecializedFP8ILi14ENS5_IJNS4_1CILi2EEESB_NSA_ILi1EEEEEENS1_35KernelTmaWarpSpecializedCooperativeEEENS5_IJNSA_ILi256EEESG_NSA_ILi32EEEEEENS_12float_e5m2_tENS5_IJlSC_lEEESJ_SK_NS4_8TiledMMAINS4_8MMA_AtomIJNS4_4SM904GMMA31MMA_64x256x32_F32E5M2E5M2_SS_TNILNSO_7ScaleInE1ELSQ_1EEEEEENS4_6LayoutINS5_IJSB_SC_SC_EEENS5_IJSC_NSA_ILi0EEESV_EEEEENS5_IJNS4_10UnderscoreESY_SY_EEEEENS4_23SM90_TMA_LOAD_MULTICASTENS4_14ComposedLayoutINS4_7SwizzleILi1ELi4ELi3EEENS4_18smem_ptr_flag_bitsILi8EEENST_INS5_IJNSA_ILi8EEESH_EEENS5_IJSH_SC_EEEEEEEvNS4_8identityES11_S1B_vS1C_EENS_8epilogue10collective6detail29Sm90TmaWarpSpecializedAdapterINS1F_15DefaultEpilogueISJ_SK_SK_NS1E_6thread17LinearCombinationISJ_Li1EffLNS1J_9ScaleType4KindE0ELNS_15FloatRoundStyleE2ESJ_EENS1_15EpilogueDefaultEEEEEvvEEEEvNT_6ParamsE,(.L_x_611 - _ZN7cutlass13device_kernelINS_4gemm6kernel13GemmUniversalIN4cute5tupleIJiiiiEEENS1_10collective13CollectiveMmaINS1_37MainloopSm90TmaGmmaWarpSpecializedFP8ILi14ENS5_IJNS4_1CILi2EEESB_NSA_ILi1EEEEEENS1_35KernelTmaWarpSpecializedCooperativeEEENS5_IJNSA_ILi256EEESG_NSA_ILi32EEEEEENS_12float_e5m2_tENS5_IJlSC_lEEESJ_SK_NS4_8TiledMMAINS4_8MMA_AtomIJNS4_4SM904GMMA31MMA_64x256x32_F32E5M2E5M2_SS_TNILNSO_7ScaleInE1ELSQ_1EEEEEENS4_6LayoutINS5_IJSB_SC_SC_EEENS5_IJSC_NSA_ILi0EEESV_EEEEENS5_IJNS4_10UnderscoreESY_SY_EEEEENS4_23SM90_TMA_LOAD_MULTICASTENS4_14ComposedLayoutINS4_7SwizzleILi1ELi4ELi3EEENS4_18smem_ptr_flag_bitsILi8EEENST_INS5_IJNSA_ILi8EEESH_EEENS5_IJSH_SC_EEEEEEEvNS4_8identityES11_S1B_vS1C_EENS_8epilogue10collective6detail29Sm90TmaWarpSpecializedAdapterINS1F_15DefaultEpilogueISJ_SK_SK_NS1E_6thread17LinearCombinationISJ_Li1EffLNS1J_9ScaleType4KindE0ELNS_15FloatRoundStyleE2ESJ_EENS1_15EpilogueDefaultEEEEEvvEEEEvNT_6ParamsE)
        .other          _ZN7cutlass13device_kernelINS_4gemm6kernel13GemmUniversalIN4cute5tupleIJiiiiEEENS1_10collective13CollectiveMmaINS1_37MainloopSm90TmaGmmaWarpSpecializedFP8ILi14ENS5_IJNS4_1CILi2EEESB_NSA_ILi1EEEEEENS1_35KernelTmaWarpSpecializedCooperativeEEENS5_IJNSA_ILi256EEESG_NSA_ILi32EEEEEENS_12float_e5m2_tENS5_IJlSC_lEEESJ_SK_NS4_8TiledMMAINS4_8MMA_AtomIJNS4_4SM904GMMA31MMA_64x256x32_F32E5M2E5M2_SS_TNILNSO_7ScaleInE1ELSQ_1EEEEEENS4_6LayoutINS5_IJSB_SC_SC_EEENS5_IJSC_NSA_ILi0EEESV_EEEEENS5_IJNS4_10UnderscoreESY_SY_EEEEENS4_23SM90_TMA_LOAD_MULTICASTENS4_14ComposedLayoutINS4_7SwizzleILi1ELi4ELi3EEENS4_18smem_ptr_flag_bitsILi8EEENST_INS5_IJNSA_ILi8EEESH_EEENS5_IJSH_SC_EEEEEEEvNS4_8identityES11_S1B_vS1C_EENS_8epilogue10collective6detail29Sm90TmaWarpSpecializedAdapterINS1F_15DefaultEpilogueISJ_SK_SK_NS1E_6thread17LinearCombinationISJ_Li1EffLNS1J_9ScaleType4KindE0ELNS_15FloatRoundStyleE2ESJ_EENS1_15EpilogueDefaultEEEEEvvEEEEvNT_6ParamsE,@"STO_CUDA_ENTRY STV_DEFAULT"
_ZN7cutlass13device_kernelINS_4gemm6kernel13GemmUniversalIN4cute5tupleIJiiiiEEENS1_10collective13CollectiveMmaINS1_37MainloopSm90TmaGmmaWarpSpecializedFP8ILi14ENS5_IJNS4_1CILi2EEESB_NSA_ILi1EEEEEENS1_35KernelTmaWarpSpecializedCooperativeEEENS5_IJNSA_ILi256EEESG_NSA_ILi32EEEEEENS_12float_e5m2_tENS5_IJlSC_lEEESJ_SK_NS4_8TiledMMAINS4_8MMA_AtomIJNS4_4SM904GMMA31MMA_64x256x32_F32E5M2E5M2_SS_TNILNSO_7ScaleInE1ELSQ_1EEEEEENS4_6LayoutINS5_IJSB_SC_SC_EEENS5_IJSC_NSA_ILi0EEESV_EEEEENS5_IJNS4_10UnderscoreESY_SY_EEEEENS4_23SM90_TMA_LOAD_MULTICASTENS4_14ComposedLayoutINS4_7SwizzleILi1ELi4ELi3EEENS4_18smem_ptr_flag_bitsILi8EEENST_INS5_IJNSA_ILi8EEESH_EEENS5_IJSH_SC_EEEEEEEvNS4_8identityES11_S1B_vS1C_EENS_8epilogue10collective6detail29Sm90TmaWarpSpecializedAdapterINS1F_15DefaultEpilogueISJ_SK_SK_NS1E_6thread17LinearCombinationISJ_Li1EffLNS1J_9ScaleType4KindE0ELNS_15FloatRoundStyleE2ESJ_EENS1_15EpilogueDefaultEEEEEvvEEEEvNT_6ParamsE:
[----:B------:R-:W0:Y:S02]  /*0000*/  LDC R1, c[0x0][0x28] ;  /* 0x00000a00ff017b82 */ /* 0x000e240000000800 */
[----:B0-----:R-:W-:Y:S01]  /*0010*/  VIADD R1, R1, 0xfffff988 ;  /* 0xfffff98801017836 */ /* 0x001fe20000000000 */
[----:B------:R-:W0:Y:S01]  /*0020*/  S2R R4, SR_TID.X ;  /* 0x0000000000047919 */ /* 0x000e220000002100 */
[----:B------:R-:W-:Y:S01]  /*0030*/  ELECT P0, URZ, PT ;  /* 0x00000000003f782f */ /* 0x000fe20003800000 */
[----:B------:R-:W-:Y:S01]  /*0040*/  BSSY B0, `(.L_x_0) ;  /* 0x0000015000007945 */ /* 0x000fe20003800000 */
[--C-:B0-----:R-:W-:Y:S02]  /*0050*/  SHF.R.U32.HI R0, RZ, 0x5, R4.reuse ;  /* 0x00000005ff007819 */ /* 0x101fe40000011604 */
[----:B------:R-:W-:-:S03]  /*0060*/  SHF.R.U32.HI R2, RZ, 0x7, R4 ;  /* 0x00000007ff027819 */ /* 0x000fc60000011604 */
[----:B------:R-:W0:Y:S04]  /*0070*/  SHFL.IDX PT, R3, R0, RZ, 0x1f ;  /* 0x00001fff00037589 */ /* 0x000e2800000e0000 */
[----:B------:R-:W1:Y:S01]  /*0080*/  SHFL.IDX PT, R2, R2, RZ, 0x1f ;  /* 0x00001fff02027589 */ /* 0x000e6200000e0000 */
[----:B0-----:R-:W-:Y:S02]  /*0090*/  R2UR UR4, R3 ;  /* 0x00000000030472ca */ /* 0x001fe400000e0000 */
[----:B-1----:R-:W-:-:S11]  /*00a0*/  R2UR UR6, R2 ;  /* 0x00000000020672ca */ /* 0x002fd600000e0000 */
[----:B------:R-:W-:Y:S02]  /*00b0*/  USHF.R.S32.HI UR5, URZ, 0x1f, UR4 ;  /* 0x0000001f3f057899 */ /* 0x000fe40008011404 */
[----:B------:R-:W-:Y:S02]  /*00c0*/  ISETP.NE.OR P0, PT, RZ, UR4, !P0 ;  /* 0x00000004ff007c0c */ /* 0x000fe4000c705670 */
[----:B------:R-:W-:-:S04]  /*00d0*/  ULEA.HI UR5, UR5, UR4, URZ, 0x2 ;  /* 0x0000000405057291 */ /* 0x000fc8000f8f103f */
[----:B------:R-:W-:-:S04]  /*00e0*/  ULOP3.LUT UR5, UR5, 0xfffffffc, URZ, 0xc0, !UPT ;  /* 0xfffffffc05057892 */ /* 0x000fc8000f8ec03f */
[----:B------:R-:W-:-:S03]  /*00f0*/  UIADD3 UR8, UR4, -UR5, URZ ;  /* 0x8000000504087290 */ /* 0x000fc6000fffe03f */
[----:B------:R-:W-:Y:S09]  /*0100*/  @P0 BRA `(.L_x_1) ;  /* 0x0000000000200947 */ /* 0x000ff20003800000 */
[----:B------:R-:W-:Y:S02]  /*0110*/  ULDC.64 UR4, c[0x0][0x198] ;  /* 0x0000660000047ab9 */ /* 0x000fe40000000a00 */
[----:B------:R-:W-:Y:S02]  /*0120*/  UIADD3 UR10, UP0, UR4, 0xf0, URZ ;  /* 0x000000f0040a7890 */ /* 0x000fe4000ff1e03f */
[----:B------:R-:W-:Y:S02]  /*0130*/  UIADD3 UR4, UP1, UR4, 0x1f0, URZ ;  /* 0x000001f004047890 */ /* 0x000fe4000ff3e03f */
[----:B------:R-:W-:Y:S02]  /*0140*/  UIADD3.X UR11, URZ, UR5, URZ, UP0, !UPT ;  /* 0x000000053f0b7290 */ /* 0x000fe400087fe43f */
[----:B------:R-:W-:-:S07]  /*0150*/  UIADD3.X UR5, URZ, UR5, URZ, UP1, !UPT ;  /* 0x000000053f057290 */ /* 0x000fce0008ffe43f */
[----:B------:R0:W-:Y:S02]  /*0160*/  UTMACCTL.PF [UR10] ;  /* 0x000000000a0079b9 */ /* 0x0001e40008040000 */
[----:B------:R0:W-:Y:S02]  /*0170*/  UTMACCTL.PF [UR4] ;  /* 0x00000000040079b9 */ /* 0x0001e40008040000 */
[----:B0-----:R-:W-:Y:S01]  /*0180*/  NOP ;  /* 0x0000000000007918 */ /* 0x001fe20000000000 */
.L_x_1:
[----:B------:R-:W-:Y:S05]  /*0190*/  BSYNC B0 ;  /* 0x0000000000007941 */ /* 0x000fea0003800000 */
.L_x_0:
[----:B------:R-:W0:Y:S01]  /*01a0*/  SHFL.IDX PT, R3, R0, RZ, 0x1f ;  /* 0x00001fff00037589 */ /* 0x000e2200000e0000 */
[----:B------:R-:W-:Y:S01]  /*01b0*/  UISETP.NE.AND UP0, UPT, UR8, 0x3, UPT ;  /* 0x000000030800788c */ /* 0x000fe2000bf05270 */
[----:B------:R-:W-:Y:S01]  /*01c0*/  ISETP.NE.AND P1, PT, RZ, UR6, PT ;  /* 0x00000006ff007c0c */ /* 0x000fe2000bf25270 */
[----:B------:R-:W-:Y:S02]  /*01d0*/  UIADD3 UR10, UR6, -0x1, URZ ;  /* 0xffffffff060a7890 */ /* 0x000fe4000fffe03f */
[----:B------:R-:W-:Y:S02]  /*01e0*/  UISETP.EQ.OR UP0, UPT, UR8, URZ, !UP0 ;  /* 0x0000003f0800728c */ /* 0x000fe4000c702670 */
[----:B------:R-:W-:Y:S02]  /*01f0*/  UISETP.GE.U32.AND UP1, UPT, UR10, 0x2, UPT ;  /* 0x000000020a00788c */ /* 0x000fe4000bf26070 */
[----:B------:R-:W-:-:S04]  /*0200*/  UISETP.EQ.AND UP0, UPT, UR6, URZ, UP0 ;  /* 0x0000003f0600728c */ /* 0x000fc80008702270 */
[----:B------:R-:W-:-:S04]  /*0210*/  USEL UR13, URZ, 0x1, !UP0 ;  /* 0x000000013f0d7887 */ /* 0x000fc8000c000000 */
[----:B------:R-:W-:Y:S01]  /*0220*/  USEL UR13, UR13, 0x2, UP1 ;  /* 0x000000020d0d7887 */ /* 0x000fe20008800000 */
[----:B0-----:R-:W-:-:S13]  /*0230*/  ISETP.NE.AND P0, PT, R3, RZ, PT ;  /* 0x000000ff0300720c */ /* 0x001fda0003f05270 */
[----:B------:R-:W-:Y:S05]  /*0240*/  @P0 BRA `(.L_x_2) ;  /* 0x0000000000b40947 */ /* 0x000fea0003800000 */
[----:B------:R-:W-:Y:S01]  /*0250*/  ELECT P0, URZ, PT ;  /* 0x00000000003f782f */ /* 0x000fe20003800000 */
[----:B------:R-:W-:-:S12]  /*0260*/  BSSY B0, `(.L_x_2) ;  /* 0x000002b000007945 */ /* 0x000fd80003800000 */
[----:B------:R-:W-:Y:S05]  /*0270*/  @!P0 BRA `(.L_x_3) ;  /* 0x0000000000a48947 */ /* 0x000fea0003800000 */
[----:B------:R-:W0:Y:S01]  /*0280*/  S2UR UR9, SR_CgaCtaId ;  /* 0x00000000000979c3 */ /* 0x000e220000008800 */
[----:B------:R-:W-:Y:S01]  /*0290*/  UMOV UR4, 0x400 ;  /* 0x0000040000047882 */ /* 0x000fe20000000000 */
[----:B------:R-:W-:Y:S01]  /*02a0*/  UMOV UR5, 0x1 ;  /* 0x0000000100057882 */ /* 0x000fe20000000000 */
[----:B------:R-:W-:Y:S02]  /*02b0*/  UMOV UR6, 0x6 ;  /* 0x0000000600067882 */ /* 0x000fe40000000000 */
[----:B------:R-:W-:-:S04]  /*02c0*/  UIADD3 UR6, -UR6, 0x100000, URZ ;  /* 0x0010000006067890 */ /* 0x000fc8000fffe13f */
[----:B------:R-:W-:Y:S02]  /*02d0*/  USHF.L.U32 UR7, UR6, 0xb, URZ ;  /* 0x0000000b06077899 */ /* 0x000fe4000800063f */
[----:B------:R-:W-:Y:S02]  /*02e0*/  USHF.L.U32 UR6, UR6, 0x1, URZ ;  /* 0x0000000106067899 */ /* 0x000fe4000800063f */
[----:B0-----:R-:W-:Y:S02]  /*02f0*/  ULEA UR9, UR9, UR4, 0x18 ;  /* 0x0000000409097291 */ /* 0x001fe4000f8ec03f */
[----:B------:R-:W-:-:S04]  /*0300*/  UIADD3 UR4, -UR5, 0x100000, URZ ;  /* 0x0010000005047890 */ /* 0x000fc8000fffe13f */
[----:B------:R-:W-:Y:S02]  /*0310*/  USHF.L.U32 UR5, UR4, 0xb, URZ ;  /* 0x0000000b04057899 */ /* 0x000fe4000800063f */
[----:B------:R-:W-:Y:S01]  /*0320*/  USHF.L.U32 UR4, UR4, 0x1, URZ ;  /* 0x0000000104047899 */ /* 0x000fe2000800063f */
[----:B------:R-:W0:Y:S11]  /*0330*/  FENCE.VIEW.ASYNC.S ;  /* 0x00000000000073c6 */ /* 0x000e360000000000 */
[----:B0-----:R0:W1:Y:S01]  /*0340*/  SYNCS.EXCH.64 URZ, [UR9], UR4 ;  /* 0x00000004093f75b2 */ /* 0x0010620008000100 */
[----:B------:R0:W2:Y:S01]  /*0350*/  SYNCS.EXCH.64 URZ, [UR9+0x70], UR6 ;  /* 0x00007006093f75b2 */ /* 0x0000a20008000100 */
[----:B------:R0:W3:Y:S01]  /*0360*/  SYNCS.EXCH.64 URZ, [UR9+0x8], UR4 ;  /* 0x00000804093f75b2 */ /* 0x0000e20008000100 */
[----:B------:R0:W4:Y:S01]  /*0370*/  SYNCS.EXCH.64 URZ, [UR9+0x78], UR6 ;  /* 0x00007806093f75b2 */ /* 0x0001220008000100 */
[----:B------:R0:W0:Y:S01]  /*0380*/  SYNCS.EXCH.64 URZ, [UR9+0x10], UR4 ;  /* 0x00001004093f75b2 */ /* 0x0000220008000100 */
        /* <DEDUP_REMOVED lines=23> */
[----:B-1234-:R-:W-:Y:S01]  /*0500*/  NOP ;  /* 0x0000000000007918 */ /* 0x01efe20000000000 */
.L_x_3:
[----:B0-----:R-:W-:Y:S05]  /*0510*/  BSYNC B0 ;  /* 0x0000000000007941 */ /* 0x001fea0003800000 */
.L_x_2:
[----:B------:R-:W-:Y:S01]  /*0520*/  SHF.R.S32.HI R2, RZ, 0x1f, R4 ;  /* 0x0000001fff027819 */ /* 0x000fe20000011404 */
[----:B------:R-:W0:Y:S01]  /*0530*/  SHFL.IDX PT, R0, R0, RZ, 0x1f ;  /* 0x00001fff00007589 */ /* 0x000e2200000e0000 */
[----:B------:R-:W1:Y:S01]  /*0540*/  S2UR UR9, SR_CTAID.X ;  /* 0x00000000000979c3 */ /* 0x000e620000002500 */
[----:B------:R-:W-:Y:S02]  /*0550*/  ELECT P0, URZ, PT ;  /* 0x00000000003f782f */ /* 0x000fe40003800000 */
[----:B------:R-:W-:Y:S01]  /*0560*/  LEA.HI R2, R2, R4, RZ, 0x7 ;  /* 0x0000000402027211 */ /* 0x000fe200078f38ff */
[----:B------:R-:W-:Y:S01]  /*0570*/  ULDC UR4, c[0x0][0x150] ;  /* 0x0000540000047ab9 */ /* 0x000fe20000000800 */
[----:B------:R-:W-:Y:S01]  /*0580*/  SHF.R.S32.HI R6, RZ, 0x1f, R3 ;  /* 0x0000001fff067819 */ /* 0x000fe20000011403 */
[----:B------:R-:W-:Y:S01]  /*0590*/  NOP ;  /* 0x0000000000007918 */ /* 0x000fe20000000000 */
[----:B------:R-:W-:Y:S01]  /*05a0*/  LOP3.LUT R2, R2, 0xffffff80, RZ, 0xc0, !PT ;  /* 0xffffff8002027812 */ /* 0x000fe200078ec0ff */
[----:B------:R-:W-:Y:S01]  /*05b0*/  NOP ;  /* 0x0000000000007918 */ /* 0x000fe20000000000 */
[----:B------:R-:W-:Y:S01]  /*05c0*/  LEA.HI R6, R6, R3, RZ, 0x2 ;  /* 0x0000000306067211 */ /* 0x000fe200078f10ff */
[----:B------:R-:W2:Y:S02]  /*05d0*/  LDC R8, c[0x0][0x144] ;  /* 0x00005100ff087b82 */ /* 0x000ea40000000800 */
[----:B------:R-:W-:Y:S01]  /*05e0*/  IMAD.IADD R4, R4, 0x1, -R2 ;  /* 0x0000000104047824 */ /* 0x000fe200078e0a02 */
[----:B------:R-:W-:Y:S01]  /*05f0*/  LOP3.LUT R6, R6, 0x3ffffffc, RZ, 0xc0, !PT ;  /* 0x3ffffffc06067812 */ /* 0x000fe200078ec0ff */
[----:B------:R-:W3:Y:S03]  /*0600*/  S2R R2, SR_CTAID.Y ;  /* 0x0000000000027919 */ /* 0x000ee60000002600 */
[----:B------:R-:W-:Y:S01]  /*0610*/  SHF.R.S32.HI R5, RZ, 0x1f, R4 ;  /* 0x0000001fff057819 */ /* 0x000fe20000011404 */
[----:B------:R-:W-:Y:S01]  /*0620*/  IMAD.IADD R6, R3, 0x1, -R6 ;  /* 0x0000000103067824 */ /* 0x000fe200078e0a06 */
[----:B------:R-:W4:Y:S02]  /*0630*/  LDC R13, c[0x0][0x148] ;  /* 0x00005200ff0d7b82 */ /* 0x000f240000000800 */
[----:B------:R-:W-:-:S02]  /*0640*/  LEA.HI R5, R5, R4, RZ, 0x3 ;  /* 0x0000000405057211 */ /* 0x000fc400078f18ff */
[----:B0-----:R-:W-:Y:S02]  /*0650*/  ISETP.NE.OR P0, PT, R0, RZ, !P0 ;  /* 0x000000ff0000720c */ /* 0x001fe40004705670 */
[--C-:B------:R-:W-:Y:S02]  /*0660*/  SHF.R.S32.HI R0, RZ, 0x3, R5.reuse ;  /* 0x00000003ff007819 */ /* 0x100fe40000011405 */
[----:B------:R-:W-:Y:S02]  /*0670*/  SHF.R.S32.HI R5, RZ, 0x1f, R5 ;  /* 0x0000001fff057819 */ /* 0x000fe40000011405 */
[----:B-1----:R-:W-:Y:S02]  /*0680*/  I2FP.F32.U32 R7, UR9 ;  /* 0x0000000900077c45 */ /* 0x002fe40008201000 */
[----:B------:R-:W-:-:S03]  /*0690*/  LEA.HI R5, R5, R0, RZ, 0x2 ;  /* 0x0000000005057211 */ /* 0x000fc600078f10ff */
[----:B------:R-:W-:Y:S01]  /*06a0*/  FMUL R7, R7, UR4 ;  /* 0x0000000407077c20 */ /* 0x000fe20008400000 */
[----:B------:R-:W-:Y:S01]  /*06b0*/  LOP3.LUT R5, R5, 0xfffffffc, RZ, 0xc0, !PT ;  /* 0xfffffffc05057812 */ /* 0x000fe200078ec0ff */
[----:B------:R-:W-:Y:S01]  /*06c0*/  VOTEU.ALL UP0, P0 ;  /* 0x00000000003f7886 */ /* 0x000fe20000000000 */
[----:B------:R-:W-:Y:S01]  /*06d0*/  ULDC UR4, c[0x0][0x154] ;  /* 0x0000550000047ab9 */ /* 0x000fe20000000800 */
[----:B------:R-:W-:Y:S02]  /*06e0*/  VOTEU.ALL UP1, P0 ;  /* 0x00000000003f7886 */ /* 0x000fe40000020000 */
[----:B------:R-:W0:Y:S01]  /*06f0*/  F2I.U32.TRUNC.NTZ R7, R7 ;  /* 0x0000000700077305 */ /* 0x000e22000020f000 */
[----:B------:R-:W-:Y:S01]  /*0700*/  IMAD.IADD R5, R0, 0x1, -R5 ;  /* 0x0000000100057824 */ /* 0x000fe200078e0a05 */
[----:B------:R-:W1:Y:S01]  /*0710*/  @!UP0 S2UR UR7, SR_CgaCtaId ;  /* 0x00000000000789c3 */ /* 0x000e620000008800 */
[----:B------:R-:W-:Y:S02]  /*0720*/  @!UP0 UMOV UR6, 0x400 ;  /* 0x0000040000068882 */ /* 0x000fe40000000000 */
[----:B------:R-:W-:Y:S01]  /*0730*/  IMAD R5, R6, 0x4, R5 ;  /* 0x0000000406057824 */ /* 0x000fe200078e0205 */
[----:B---3--:R-:W-:-:S04]  /*0740*/  I2FP.F32.U32 R6, R2 ;  /* 0x0000000200067245 */ /* 0x008fc80000201000 */
[----:B------:R-:W-:Y:S01]  /*0750*/  LEA.HI R0, R5, R5, RZ, 0x1 ;  /* 0x0000000505007211 */ /* 0x000fe200078f08ff */
[----:B------:R-:W-:Y:S01]  /*0760*/  FMUL R6, R6, UR4 ;  /* 0x0000000406067c20 */ /* 0x000fe20008400000 */
[----:B------:R-:W-:Y:S02]  /*0770*/  UMOV UR4, 0x20 ;  /* 0x0000002000047882 */ /* 0x000fe40000000000 */
[----:B------:R-:W-:Y:S01]  /*0780*/  LOP3.LUT R0, R0, 0xfffffffe, RZ, 0xc0, !PT ;  /* 0xfffffffe00007812 */ /* 0x000fe200078ec0ff */
[----:B0-----:R-:W-:Y:S01]  /*0790*/  IMAD.MOV R11, RZ, RZ, -R7 ;  /* 0x000000ffff0b7224 */ /* 0x001fe200078e0a07 */
[----:B------:R-:W-:-:S04]  /*07a0*/  @!UP0 UIADD3 UR4, -UR4, 0x100000, URZ ;  /* 0x0010000004048890 */ /* 0x000fc8000fffe13f */
[----:B------:R-:W-:Y:S02]  /*07b0*/  @!UP0 USHF.L.U32 UR5, UR4, 0xb, URZ ;  /* 0x0000000b04058899 */ /* 0x000fe4000800063f */
[----:B------:R-:W-:Y:S01]  /*07c0*/  @!UP0 USHF.L.U32 UR4, UR4, 0x1, URZ ;  /* 0x0000000104048899 */ /* 0x000fe2000800063f */
[----:B------:R-:W0:Y:S01]  /*07d0*/  F2I.U32.TRUNC.NTZ R6, R6 ;  /* 0x0000000600067305 */ /* 0x000e22000020f000 */
[----:B------:R-:W3:Y:S01]  /*07e0*/  LDC R7, c[0x0][0x140] ;  /* 0x00005000ff077b82 */ /* 0x000ee20000000800 */
[----:B--2---:R-:W-:Y:S02]  /*07f0*/  IMAD R11, R8, R11, UR9 ;  /* 0x00000009080b7e24 */ /* 0x004fe4000f8e020b */
[----:B------:R-:W-:-:S05]  /*0800*/  IMAD.IADD R0, R5, 0x1, -R0 ;  /* 0x0000000105007824 */ /* 0x000fca00078e0a00 */
[----:B------:R-:W-:Y:S01]  /*0810*/  ISETP.NE.AND P2, PT, R0, R11, PT ;  /* 0x0000000b0000720c */ /* 0x000fe20003f45270 */
[C---:B------:R-:W-:Y:S01]  /*0820*/  IMAD.SHL.U32 R0, R5.reuse, 0x4, RZ ;  /* 0x0000000405007824 */ /* 0x040fe200078e00ff */
[----:B-1----:R-:W-:Y:S01]  /*0830*/  @!UP0 ULEA UR6, UR7, UR6, 0x18 ;  /* 0x0000000607068291 */ /* 0x002fe2000f8ec03f */
[----:B------:R-:W-:Y:S01]  /*0840*/  VOTEU.ALL UP0, P0 ;  /* 0x00000000003f7886 */ /* 0x000fe20000000000 */
[----:B------:R-:W-:Y:S01]  /*0850*/  LOP3.LUT P0, RZ, R4, 0x7, RZ, 0xc0, !PT ;  /* 0x0000000704ff7812 */ /* 0x000fe2000780c0ff */
[----:B0-----:R-:W-:Y:S01]  /*0860*/  IMAD.MOV R12, RZ, RZ, -R6 ;  /* 0x000000ffff0c7224 */ /* 0x001fe200078e0a06 */
[----:B------:R-:W-:-:S03]  /*0870*/  LOP3.LUT R9, R5, 0xc, R0, 0x78, !PT ;  /* 0x0000000c05097812 */ /* 0x000fc600078e7800 */
[----:B----4-:R-:W-:Y:S01]  /*0880*/  IMAD R5, R13, R12, R2 ;  /* 0x0000000c0d057224 */ /* 0x010fe200078e0202 */
[C---:B------:R-:W-:Y:S01]  /*0890*/  ISETP.LT.U32.AND P0, PT, R9.reuse, 0x4, !P0 ;  /* 0x000000040900780c */ /* 0x040fe20004701070 */
[----:B------:R0:W-:Y:S02]  /*08a0*/  STL [R1+0x45c], R9 ;  /* 0x00045c0901007387 */ /* 0x0001e40000100800 */
[----:B------:R-:W-:Y:S02]  /*08b0*/  @P2 LEA.HI R0, R9, R9, RZ, 0x1 ;  /* 0x0000000909002211 */ /* 0x000fe400078f08ff */
[----:B------:R-:W1:Y:S02]  /*08c0*/  FENCE.VIEW.ASYNC.S ;  /* 0x00000000000073c6 */ /* 0x000e640000000000 */
[----:B-1----:R0:W1:Y:S01]  /*08d0*/  @!UP0 SYNCS.EXCH.64 URZ, [UR6+0xf0], UR4 ;  /* 0x0000f004063f85b2 */ /* 0x0020620008000100 */
[----:B---3--:R-:W-:Y:S02]  /*08e0*/  ISETP.EQ.U32.AND P5, PT, R7, 0x1, PT ;  /* 0x000000010700780c */ /* 0x008fe40003fa2070 */
[----:B------:R-:W-:-:S04]  /*08f0*/  @P2 SHF.R.S32.HI R0, RZ, 0x1, R0 ;  /* 0x00000001ff002819 */ /* 0x000fc80000011400 */
[----:B------:R-:W-:Y:S01]  /*0900*/  @P2 ISETP.NE.AND P3, PT, R0, R5, PT ;  /* 0x000000050000220c */ /* 0x000fe20003f65270 */
[----:B------:R-:W-:Y:S01]  /*0910*/  IMAD.MOV.U32 R0, RZ, RZ, 0x1 ;  /* 0x00000001ff007424 */ /* 0x000fe200078e00ff */
[----:B------:R-:W-:Y:S02]  /*0920*/  SEL R5, RZ, 0x1, !P0 ;  /* 0x00000001ff057807 */ /* 0x000fe40004000000 */
[----:B------:R-:W-:-:S04]  /*0930*/  @P2 SEL R0, RZ, 0x1, P3 ;  /* 0x00000001ff002807 */ /* 0x000fc80001800000 */
[----:B------:R-:W-:Y:S01]  /*0940*/  LOP3.LUT R0, R0, R5, RZ, 0xc0, !PT ;  /* 0x0000000500007212 */ /* 0x000fe200078ec0ff */
[----:B------:R0:W2:Y:S01]  /*0950*/  @!UP1 SYNCS.EXCH.64 URZ, [UR6+0xf8], UR4 ;  /* 0x0000f804063f95b2 */ /* 0x0000a20008000100 */
[----:B------:R-:W-:-:S03]  /*0960*/  NOP ;  /* 0x0000000000007918 */ /* 0x000fc60000000000 */
[----:B------:R0:W-:Y:S01]  /*0970*/  STL [R1+0x458], R0 ;  /* 0x0004580001007387 */ /* 0x0001e20000100800 */
[----:B-1----:R-:W-:Y:S05]  /*0980*/  @!P5 BRA `(.L_x_4) ;  /* 0x000000000008d947 */ /* 0x002fea0003800000 */
[----:B--2---:R-:W-:Y:S01]  /*0990*/  UCGABAR_ARV ;  /* 0x00000000000079c7 */ /* 0x004fe20008000000 */
[----:B------:R-:W-:Y:S05]  /*09a0*/  BRA `(.L_x_5) ;  /* 0x0000000000047947 */ /* 0x000fea0003800000 */
.L_x_4:
[----:B--2---:R-:W-:Y:S01]  /*09b0*/  NOP ;  /* 0x0000000000007918 */ /* 0x004fe20000000000 */
.L_x_5:
[----:B0-----:R-:W0:Y:S01]  /*09c0*/  LDC R0, c[0x0][0x65c] ;  /* 0x00019700ff007b82 */ /* 0x001e220000000800 */
[----:B------:R-:W-:Y:S02]  /*09d0*/  IMAD.U32 R4, RZ, RZ, UR9 ;  /* 0x00000009ff047e24 */ /* 0x000fe4000f8e00ff */
[----:B------:R-:W-:Y:S01]  /*09e0*/  IMAD.MOV.U32 R5, RZ, RZ, RZ ;  /* 0x000000ffff057224 */ /* 0x000fe200078e00ff */
[----:B0-----:R-:W-:-:S13]  /*09f0*/  ISETP.NE.AND P4, PT, R0, 0x1, PT ;  /* 0x000000010000780c */ /* 0x001fda0003f85270 */
[----:B------:R-:W0:Y:S01]  /*0a00*/  @P4 LDC R7, c[0x0][0x10] ;  /* 0x00000400ff074b82 */ /* 0x000e220000000800 */
[----:B------:R-:W-:Y:S02]  /*0a10*/  @P4 IMAD.MOV.U32 R3, RZ, RZ, RZ ;  /* 0x000000ffff034224 */ /* 0x000fe400078e00ff */
[----:B------:R-:W-:-:S05]  /*0a20*/  @P4 IMAD.MOV.U32 R15, RZ, RZ, RZ ;  /* 0x000000ffff0f4224 */ /* 0x000fca00078e00ff */
[----:B------:R-:W1:Y:S01]  /*0a30*/  @!P4 LDC R9, c[0x0][0xc] ;  /* 0x00000300ff09cb82 */ /* 0x000e620000000800 */
[----:B0-----:R-:W-:-:S04]  /*0a40*/  @P4 IMAD.WIDE.U32 R6, R7, UR9, R2 ;  /* 0x0000000907064c25 */ /* 0x001fc8000f8e0002 */
[----:B------:R-:W-:Y:S02]  /*0a50*/  @P4 IMAD.MOV.U32 R8, RZ, RZ, R6 ;  /* 0x000000ffff084224 */ /* 0x000fe400078e0006 */
[----:B------:R-:W-:Y:S02]  /*0a60*/  @P4 IMAD.IADD R16, R7, 0x1, R15 ;  /* 0x0000000107104824 */ /* 0x000fe400078e020f */
[----:B-1----:R-:W-:-:S04]  /*0a70*/  @!P4 IMAD.WIDE.U32 R4, R2, R9, R4 ;  /* 0x000000090204c225 */ /* 0x002fc800078e0004 */
[----:B------:R-:W-:Y:S02]  /*0a80*/  @!P4 IMAD.MOV.U32 R8, RZ, RZ, R4 ;  /* 0x000000ffff08c224 */ /* 0x000fe400078e0004 */
[----:B------:R-:W-:-:S03]  /*0a90*/  @!P4 IMAD.MOV.U32 R16, RZ, RZ, R5 ;  /* 0x000000ffff10c224 */ /* 0x000fc600078e0005 */
[----:B------:R0:W-:Y:S04]  /*0aa0*/  STL [R1+0x464], R8 ;  /* 0x0004640801007387 */ /* 0x0001e80000100800 */
[----:B------:R0:W-:Y:S01]  /*0ab0*/  STL [R1+0x460], R16 ;  /* 0x0004601001007387 */ /* 0x0001e20000100800 */
[----:B------:R-:W-:Y:S05]  /*0ac0*/  @!P5 BRA `(.L_x_6) ;  /* 0x00000000000cd947 */ /* 0x000fea0003800000 */
[----:B------:R-:W-:Y:S01]  /*0ad0*/  UCGABAR_WAIT ;  /* 0x0000000000007dc7 */ /* 0x000fe20008000000 */
[----:B------:R-:W-:Y:S01]  /*0ae0*/  CCTL.IVALL ;  /* 0x00000000ff00798f */ /* 0x000fe20002000000 */
[----:B------:R-:W-:Y:S05]  /*0af0*/  BRA `(.L_x_7) ;  /* 0x0000000000047947 */ /* 0x000fea0003800000 */
.L_x_6:
[----:B------:R-:W-:Y:S06]  /*0b00*/  BAR.SYNC.DEFER_BLOCKING 0x0 ;  /* 0x0000000000007b1d */ /* 0x000fec0000010000 */
.L_x_7:
[----:B------:R-:W-:Y:S05]  /*0b10*/  @!P1 BRA `(.L_x_8) ;  /* 0x00000214006c9947 */ /* 0x000fea0003800000 */
[----:B------:R-:W-:-:S06]  /*0b20*/  UISETP.GT.U32.AND UP0, UPT, UR10, 0x1, UPT ;  /* 0x000000010a00788c */ /* 0x000fcc000bf04070 */
[----:B------:R-:W-:-:S13]  /*0b30*/  PLOP3.LUT P0, PT, PT, PT, UP0, 0x80, 0x0 ;  /* 0x000000000000781c */ /* 0x000fda0003f0f008 */
[----:B------:R-:W-:Y:S05]  /*0b40*/  @P0 EXIT ;  /* 0x000000000000094d */ /* 0x000fea0003800000 */
[----:B------:R-:W-:Y:S01]  /*0b50*/  IMAD.MOV.U32 R5, RZ, RZ, -0x1 ;  /* 0xffffffffff057424 */ /* 0x000fe200078e00ff */
[----:B------:R-:W-:Y:S01]  /*0b60*/  ULDC.64 UR4, c[0x0][0x650] ;  /* 0x0001940000047ab9 */ /* 0x000fe20000000a00 */
[----:B------:R-:W-:Y:S01]  /*0b70*/  IMAD.MOV.U32 R4, RZ, RZ, -0x1 ;  /* 0xffffffffff047424 */ /* 0x000fe200078e00ff */
[----:B------:R-:W-:Y:S01]  /*0b80*/  ISETP.GE.U32.AND P0, PT, R8, UR4, PT ;  /* 0x0000000408007c0c */ /* 0x000fe2000bf06070 */
[----:B------:R-:W-:Y:S01]  /*0b90*/  UMOV UR10, 0xffffffff ;  /* 0xffffffff000a7882 */ /* 0x000fe20000000000 */
[----:B------:R1:W-:Y:S01]  /*0ba0*/  STL [R1+0x46c], R5 ;  /* 0x00046c0501007387 */ /* 0x0003e20000100800 */
[----:B------:R-:W-:Y:S02]  /*0bb0*/  PRMT R0, RZ, 0x7610, R0 ;  /* 0x00007610ff007816 */ /* 0x000fe40000000000 */
[----:B------:R-:W-:Y:S01]  /*0bc0*/  ISETP.GE.U32.AND.EX P0, PT, R16, UR5, PT, P0 ;  /* 0x0000000510007c0c */ /* 0x000fe2000bf06100 */
[----:B------:R1:W-:-:S12]  /*0bd0*/  STL [R1+0x468], R4 ;  /* 0x0004680401007387 */ /* 0x0003d80000100800 */
[----:B-1----:R-:W-:Y:S05]  /*0be0*/  @P0 BRA `(.L_x_9) ;  /* 0x00000004003c0947 */ /* 0x002fea0003800000 */
[----:B------:R-:W-:Y:S01]  /*0bf0*/  ULDC.64 UR14, c[0x0][0x628] ;  /* 0x00018a00000e7ab9 */ /* 0x000fe20000000a00 */
[----:B------:R-:W1:Y:S01]  /*0c00*/  LDC.64 R6, c[0x0][0x620] ;  /* 0x00018800ff067b82 */ /* 0x000e620000000a00 */
[----:B------:R-:W-:Y:S01]  /*0c10*/  ISETP.NE.U32.AND P0, PT, RZ, UR14, PT ;  /* 0x0000000eff007c0c */ /* 0x000fe2000bf05070 */
[----:B------:R-:W-:Y:S01]  /*0c20*/  ULDC UR11, c[0x0][0x630] ;  /* 0x00018c00000b7ab9 */ /* 0x000fe20000000800 */
[----:B------:R-:W-:Y:S02]  /*0c30*/  R2UR UR4, R8 ;  /* 0x00000000080472ca */ /* 0x000fe400000e0000 */
[----:B------:R-:W-:Y:S02]  /*0c40*/  ISETP.NE.AND.EX P0, PT, RZ, UR15, PT, P0 ;  /* 0x0000000fff007c0c */ /* 0x000fe4000bf05300 */
[----:B------:R-:W-:-:S11]  /*0c50*/  R2UR UR5, R16 ;  /* 0x00000000100572ca */ /* 0x000fd600000e0000 */
[----:B------:R-:W-:Y:S05]  /*0c60*/  @!P0 BRA `(.L_x_10) ;  /* 0x0000000000308947 */ /* 0x000fea0003800000 */
[----:B------:R-:W-:Y:S01]  /*0c70*/  R2UR UR4, R8 ;  /* 0x00000000080472ca */ /* 0x000fe200000e0000 */
[----:B------:R-:W-:Y:S01]  /*0c80*/  ULDC UR8, c[0x0][0x634] ;  /* 0x00018d0000087ab9 */ /* 0x000fe20000000800 */
[----:B------:R-:W-:-:S11]  /*0c90*/  R2UR UR10, R16 ;  /* 0x00000000100a72ca */ /* 0x000fd600000e0000 */
[----:B------:R-:W-:-:S04]  /*0ca0*/  UIADD3 UR8, UP0, UR4, UR8, URZ ;  /* 0x0000000804087290 */ /* 0x000fc8000ff1e03f */
[----:B------:R-:W-:-:S04]  /*0cb0*/  UIADD3.X UR10, URZ, UR10, URZ, UP0, !UPT ;  /* 0x0000000a3f0a7290 */ /* 0x000fc800087fe43f */
[----:B------:R-:W-:-:S04]  /*0cc0*/  UIMAD.WIDE.U32 UR4, UR10, UR14, URZ ;  /* 0x0000000e0a0472a5 */ /* 0x000fc8000f8e003f */
[----:B------:R-:W-:Y:S02]  /*0cd0*/  UIMAD.WIDE.U32 UR6, UP0, UR8, UR15, UR4 ;  /* 0x0000000f080672a5 */ /* 0x000fe4000f800004 */
[----:B------:R-:W-:Y:S02]  /*0ce0*/  UIMAD.WIDE.U32 UR4, UR8, UR14, URZ ;  /* 0x0000000e080472a5 */ /* 0x000fe4000f8e003f */
[----:B------:R-:W-:Y:S02]  /*0cf0*/  UIADD3.X UR9, URZ, URZ, URZ, UP0, !UPT ;  /* 0x0000003f3f097290 */ /* 0x000fe400087fe43f */
[----:B------:R-:W-:Y:S01]  /*0d00*/  UIADD3 URZ, UP0, UR5, UR6, URZ ;  /* 0x00000006053f7290 */ /* 0x000fe2000ff1e03f */
[----:B------:R-:W-:-:S03]  /*0d10*/  UMOV UR8, UR7 ;  /* 0x0000000700087c82 */ /* 0x000fc60008000000 */
[----:B------:R-:W-:-:S12]  /*0d20*/  UIMAD.WIDE.U32.X UR4, UR10, UR15, UR8, UP0 ;  /* 0x0000000f0a0472a5 */ /* 0x000fd800080e0408 */
.L_x_10:
[----:B------:R-:W-:Y:S01]  /*0d30*/  USHF.R.U64 UR10, UR4, UR11, UR5 ;  /* 0x0000000b040a7299 */ /* 0x000fe20008001205 */
[----:B------:R-:W2:Y:S01]  /*0d40*/  LDC.64 R20, c[0x0][0x640] ;  /* 0x00019000ff147b82 */ /* 0x000ea20000000a00 */
[----:B------:R-:W-:Y:S01]  /*0d50*/  USHF.R.U32.HI UR4, URZ, UR11, UR5 ;  /* 0x0000000b3f047299 */ /* 0x000fe20008011605 */
[----:B------:R-:W-:Y:S02]  /*0d60*/  IMAD.MOV.U32 R4, RZ, RZ, R8 ;  /* 0x000000ffff047224 */ /* 0x000fe400078e0008 */
[----:B------:R-:W-:Y:S01]  /*0d70*/  IMAD R12, R13, R12, R2 ;  /* 0x0000000c0d0c7224 */ /* 0x000fe200078e0202 */
[----:B------:R-:W-:Y:S01]  /*0d80*/  IADD3 R3, P0, RZ, -UR10, RZ ;  /* 0x8000000aff037c10 */ /* 0x000fe2000ff1e0ff */
[----:B------:R-:W-:Y:S02]  /*0d90*/  IMAD.MOV.U32 R13, RZ, RZ, 0x1 ;  /* 0x00000001ff0d7424 */ /* 0x000fe400078e00ff */
[----:B------:R-:W3:Y:S02]  /*0da0*/  LDC R10, c[0x0][0x618] ;  /* 0x00018600ff0a7b82 */ /* 0x000ee40000000800 */
[----:B------:R-:W-:-:S04]  /*0db0*/  IMAD.X R5, RZ, RZ, ~UR4, P0 ;  /* 0x80000004ff057e24 */ /* 0x000fc800080e06ff */
[-C--:B-1----:R-:W-:Y:S02]  /*0dc0*/  IMAD R0, R5, R6.reuse, RZ ;  /* 0x0000000605007224 */ /* 0x082fe400078e02ff */
[----:B------:R-:W1:Y:S01]  /*0dd0*/  LDC R14, c[0x0][0x608] ;  /* 0x00018200ff0e7b82 */ /* 0x000e620000000800 */
[----:B------:R-:W-:Y:S02]  /*0de0*/  IMAD.MOV.U32 R5, RZ, RZ, R16 ;  /* 0x000000ffff057224 */ /* 0x000fe400078e0010 */
[----:B------:R-:W-:-:S05]  /*0df0*/  IMAD.WIDE.U32 R4, R3, R6, R4 ;  /* 0x0000000603047225 */ /* 0x000fca00078e0004 */
[----:B------:R-:W4:Y:S01]  /*0e00*/  LDC R18, c[0x0][0x658] ;  /* 0x00019600ff127b82 */ /* 0x000f220000000800 */
[----:B------:R-:W-:Y:S01]  /*0e10*/  IMAD R3, R3, R7, R0 ;  /* 0x0000000703037224 */ /* 0x000fe200078e0200 */
[----:B--2---:R-:W-:-:S03]  /*0e20*/  ISETP.NE.U32.AND P0, PT, R20, RZ, PT ;  /* 0x000000ff1400720c */ /* 0x004fc60003f05070 */
[----:B------:R-:W-:Y:S01]  /*0e30*/  IMAD.IADD R3, R5, 0x1, R3 ;  /* 0x0000000105037824 */ /* 0x000fe200078e0203 */
[----:B------:R-:W-:Y:S01]  /*0e40*/  ISETP.NE.AND.EX P0, PT, R21, RZ, PT, P0 ;  /* 0x000000ff1500720c */ /* 0x000fe20003f05300 */
[----:B------:R-:W-:Y:S01]  /*0e50*/  IMAD.MOV.U32 R5, RZ, RZ, -0x1 ;  /* 0xffffffffff057424 */ /* 0x000fe200078e00ff */
[----:B0-----:R-:W0:Y:S02]  /*0e60*/  LDC R16, c[0x0][0x600] ;  /* 0x00018000ff107b82 */ /* 0x001e240000000800 */
[-CC-:B---3--:R-:W-:Y:S02]  /*0e70*/  SHF.R.U64 R8, R4, R10.reuse, R3.reuse ;  /* 0x0000000a04087219 */ /* 0x188fe40000001203 */
[----:B------:R-:W-:-:S04]  /*0e80*/  SHF.R.U32.HI R3, RZ, R10, R3 ;  /* 0x0000000aff037219 */ /* 0x000fc80000011603 */
[----:B------:R-:W2:Y:S01]  /*0e90*/  LDC R15, c[0x0][0x648] ;  /* 0x00019200ff0f7b82 */ /* 0x000ea20000000800 */
[-CC-:B-1----:R-:W-:Y:S02]  /*0ea0*/  SHF.R.U64 R23, R8, R14.reuse, R3.reuse ;  /* 0x0000000e08177219 */ /* 0x182fe40000001203 */
[----:B------:R-:W-:-:S05]  /*0eb0*/  SHF.R.U32.HI R3, RZ, R14, R3 ;  /* 0x0000000eff037219 */ /* 0x000fca0000011603 */
[----:B------:R-:W1:Y:S01]  /*0ec0*/  LDC R17, c[0x0][0x638] ;  /* 0x00018e00ff117b82 */ /* 0x000e620000000800 */
[-CC-:B----4-:R-:W-:Y:S02]  /*0ed0*/  SHF.R.U64 R10, R23, R18.reuse, R3.reuse ;  /* 0x00000012170a7219 */ /* 0x190fe40000001203 */
[-C--:B------:R-:W-:Y:S02]  /*0ee0*/  SHF.L.U32 R0, R5, R18.reuse, RZ ;  /* 0x0000001205007219 */ /* 0x080fe400000006ff */
[----:B------:R-:W-:Y:S01]  /*0ef0*/  SHF.R.U32.HI R3, RZ, R18, R3 ;  /* 0x00000012ff037219 */ /* 0x000fe20000011603 */
[----:B------:R-:W-:Y:S01]  /*0f00*/  IMAD.MOV.U32 R2, RZ, RZ, R10 ;  /* 0x000000ffff027224 */ /* 0x000fe200078e000a */
[----:B------:R-:W-:Y:S01]  /*0f10*/  LOP3.LUT R0, RZ, R0, RZ, 0x33, !PT ;  /* 0x00000000ff007212 */ /* 0x000fe200078e33ff */
[----:B------:R-:W3:Y:S01]  /*0f20*/  LDC R19, c[0x0][0x610] ;  /* 0x00018400ff137b82 */ /* 0x000ee20000000800 */
[----:B------:R-:W-:Y:S05]  /*0f30*/  @!P0 BRA `(.L_x_11) ;  /* 0x0000000000288947 */ /* 0x000fea0003800000 */
[----:B------:R-:W4:Y:S02]  /*0f40*/  LDC R7, c[0x0][0x64c] ;  /* 0x00019300ff077b82 */ /* 0x000f240000000800 */
[----:B----4-:R-:W-:-:S05]  /*0f50*/  IADD3 R7, P0, R10, R7, RZ ;  /* 0x000000070a077210 */ /* 0x010fca0007f1e0ff */
[----:B------:R-:W-:-:S04]  /*0f60*/  IMAD.X R9, RZ, RZ, R3, P0 ;  /* 0x000000ffff097224 */ /* 0x000fc800000e0603 */
[----:B------:R-:W-:-:S04]  /*0f70*/  IMAD.WIDE.U32 R2, R9, R20, RZ ;  /* 0x0000001409027225 */ /* 0x000fc800078e00ff */
[----:B------:R-:W-:-:S04]  /*0f80*/  IMAD.WIDE.U32 R4, P0, R7, R21, R2 ;  /* 0x0000001507047225 */ /* 0x000fc80007800002 */
[----:B------:R-:W-:-:S04]  /*0f90*/  IMAD.WIDE.U32 R2, R7, R20, RZ ;  /* 0x0000001407027225 */ /* 0x000fc800078e00ff */
[----:B------:R-:W-:Y:S01]  /*0fa0*/  IMAD.X R7, RZ, RZ, RZ, P0 ;  /* 0x000000ffff077224 */ /* 0x000fe200000e06ff */
[----:B------:R-:W-:Y:S01]  /*0fb0*/  IADD3 RZ, P0, R3, R4, RZ ;  /* 0x0000000403ff7210 */ /* 0x000fe20007f1e0ff */
[----:B------:R-:W-:-:S04]  /*0fc0*/  IMAD.MOV.U32 R6, RZ, RZ, R5 ;  /* 0x000000ffff067224 */ /* 0x000fc800078e0005 */
[----:B------:R-:W-:-:S08]  /*0fd0*/  IMAD.WIDE.U32.X R2, R9, R21, R6, P0 ;  /* 0x0000001509027225 */ /* 0x000fd000000e0406 */
.L_x_11:
[----:B--2---:R-:W-:Y:S01]  /*0fe0*/  SHF.R.U64 R4, R2, R15, R3 ;  /* 0x0000000f02047219 */ /* 0x004fe20000001203 */
[----:B0-----:R-:W-:Y:S01]  /*0ff0*/  VIADD R5, R16, 0xffffffff ;  /* 0xffffffff10057836 */ /* 0x001fe20000000000 */
[----:B------:R-:W-:Y:S02]  /*1000*/  SHF.L.U32 R2, R13, R18, RZ ;  /* 0x000000120d027219 */ /* 0x000fe400000006ff */
[----:B------:R-:W-:Y:S01]  /*1010*/  LOP3.LUT R3, R23, R0, RZ, 0xc0, !PT ;  /* 0x0000000017037212 */ /* 0x000fe200078ec0ff */
[----:B------:R-:W-:Y:S01]  /*1020*/  IMAD.MOV R6, RZ, RZ, -R4 ;  /* 0x000000ffff067224 */ /* 0x000fe200078e0a04 */
[----:B------:R-:W-:Y:S02]  /*1030*/  SEL R0, R11, R12, !P4 ;  /* 0x0000000c0b007207 */ /* 0x000fe40006000000 */
[----:B------:R-:W-:Y:S01]  /*1040*/  LOP3.LUT R5, R8, R5, RZ, 0xc0, !PT ;  /* 0x0000000508057212 */ /* 0x000fe200078ec0ff */
[----:B------:R-:W-:Y:S02]  /*1050*/  IMAD R7, R2, R4, R3 ;  /* 0x0000000402077224 */ /* 0x000fe400078e0203 */
[----:B-1----:R-:W-:-:S02]  /*1060*/  IMAD R3, R6, R17, R10 ;  /* 0x0000001106037224 */ /* 0x002fc400078e020a */
[----:B---3--:R-:W-:Y:S02]  /*1070*/  IMAD R2, R7, R19, R0 ;  /* 0x0000001307027224 */ /* 0x008fe400078e0200 */
[----:B------:R-:W-:Y:S02]  /*1080*/  IMAD R3, R3, R16, R5 ;  /* 0x0000001003037224 */ /* 0x000fe400078e0205 */
[----:B------:R-:W-:-:S03]  /*1090*/  IMAD.MOV.U32 R0, RZ, RZ, 0x1 ;  /* 0x00000001ff007424 */ /* 0x000fc600078e00ff */
[----:B------:R-:W-:Y:S02]  /*10a0*/  SEL R4, R3, R2, !P4 ;  /* 0x0000000203047207 */ /* 0x000fe40006000000 */
[----:B------:R-:W-:-:S03]  /*10b0*/  SEL R2, R2, R3, !P4 ;  /* 0x0000000302027207 */ /* 0x000fc60006000000 */
[----:B------:R1:W-:Y:S04]  /*10c0*/  STL [R1+0x468], R4 ;  /* 0x0004680401007387 */ /* 0x0003e80000100800 */
[----:B------:R1:W-:Y:S02]  /*10d0*/  STL [R1+0x46c], R2 ;  /* 0x00046c0201007387 */ /* 0x0003e40000100800 */
.L_x_9:
[----:B------:R-:W-:-:S08]  /*10e0*/  NOP ;  /* 0x0000000000007918 */ /* 0x000fd00000000000 */
[----:B------:R-:W2:Y:S02]  /*10f0*/  USETMAXREG.TRY_ALLOC.CTAPOOL UP0, 0xf0 ;  /* 0x000000f0000079c8 */ /* 0x000ea40008000600 */
[----:B--2---:R-:W-:-:S13]  /*1100*/  PLOP3.LUT P0, PT, PT, PT, UP0, 0x80, 0x0 ;  /* 0x000000000000781c */ /* 0x004fda0003f0f008 */
[----:B------:R-:W-:Y:S05]  /*1110*/  @!P0 BRA `(.L_x_9) ;  /* 0xfffffffc00f08947 */ /* 0x000fea000383ffff */
[----:B------:R-:W-:Y:S01]  /*1120*/  ULDC.64 UR4, c[0x0][0x598] ;  /* 0x0001660000047ab9 */ /* 0x000fe20000000a00 */
[----:B------:R-:W-:Y:S01]  /*1130*/  ULDC.64 UR20, c[0x0][0x208] ;  /* 0x0000820000147ab9 */ /* 0x000fe20000000a00 */
[----:B------:R-:W-:-:S04]  /*1140*/  ISETP.NE.U32.AND P0, PT, RZ, UR4, PT ;  /* 0x00000004ff007c0c */ /* 0x000fc8000bf05070 */
[----:B------:R-:W-:-:S13]  /*1150*/  ISETP.NE.AND.EX P0, PT, RZ, UR5, PT, P0 ;  /* 0x00000005ff007c0c */ /* 0x000fda000bf05300 */
[----:B------:R-:W-:Y:S05]  /*1160*/  @!P0 BRA `(.L_x_12) ;  /* 0x0000000000208947 */ /* 0x000fea0003800000 */
[----:B-1----:R-:W1:Y:S02]  /*1170*/  LDC.64 R2, c[0x0][0x598] ;  /* 0x00016600ff027b82 */ /* 0x002e640000000a00 */
[----:B-1----:R-:W2:Y:S02]  /*1180*/  LDG.E.64 R2, desc[UR20][R2.64] ;  /* 0x0000001402027981 */ /* 0x002ea4000c1e1b00 */
[----:B--2---:R-:W-:-:S04]  /*1190*/  ISETP.NE.U32.AND P0, PT, R2, RZ, PT ;  /* 0x000000ff0200720c */ /* 0x004fc80003f05070 */
[----:B------:R-:W-:-:S13]  /*11a0*/  ISETP.NE.AND.EX P0, PT, R3, RZ, PT, P0 ;  /* 0x000000ff0300720c */ /* 0x000fda0003f05300 */
[----:B------:R-:W-:Y:S05]  /*11b0*/  @!P0 BRA `(.L_x_12) ;  /* 0x00000000000c8947 */ /* 0x000fea0003800000 */
[----:B------:R-:W2:Y:S02]  /*11c0*/  LD.E R2, desc[UR20][R2.64] ;  /* 0x0000001402027980 */ /* 0x000ea4000c101900 */
[----:B--2---:R-:W-:Y:S01]  /*11d0*/  R2UR UR22, R2 ;  /* 0x00000000021672ca */ /* 0x004fe200000e0000 */
[----:B------:R-:W-:-:S14]  /*11e0*/  BRA `(.L_x_13) ;  /* 0x0000000000247947 */ /* 0x000fdc0003800000 */
.L_x_12:
[----:B------:R-:W-:Y:S02]  /*11f0*/  ULDC.64 UR4, c[0x0][0x588] ;  /* 0x0001620000047ab9 */ /* 0x000fe40000000a00 */
[----:B------:R-:W-:-:S04]  /*1200*/  ISETP.NE.U32.AND P0, PT, RZ, UR4, PT ;  /* 0x00000004ff007c0c */ /* 0x000fc8000bf05070 */
[----:B------:R-:W-:-:S13]  /*1210*/  ISETP.NE.AND.EX P0, PT, RZ, UR5, PT, P0 ;  /* 0x00000005ff007c0c */ /* 0x000fda000bf05300 */
[----:B------:R-:W-:Y:S05]  /*1220*/  @!P0 BRA `(.L_x_14) ;  /* 0x0000000000108947 */ /* 0x000fea0003800000 */
[----:B-1----:R-:W1:Y:S02]  /*1230*/  LDC.64 R2, c[0x0][0x588] ;  /* 0x00016200ff027b82 */ /* 0x002e640000000a00 */
[----:B-1----:R-:W2:Y:S02]  /*1240*/  LDG.E R2, desc[UR20][R2.64] ;  /* 0x0000001402027981 */ /* 0x002ea4000c1e1900 */
[----:B--2---:R-:W-:Y:S01]  /*1250*/  R2UR UR22, R2 ;  /* 0x00000000021672ca */ /* 0x004fe200000e0000 */
[----:B------:R-:W-:-:S14]  /*1260*/  BRA `(.L_x_13) ;  /* 0x0000000000047947 */ /* 0x000fdc0003800000 */
.L_x_14:
[----:B------:R-:W-:-:S05]  /*1270*/  ULDC UR22, c[0x0][0x580] ;  /* 0x0001600000167ab9 */ /* 0x000fca0000000800 */
.L_x_13:
[----:B------:R-:W-:Y:S02]  /*1280*/  ULDC.64 UR4, c[0x0][0x5a0] ;  /* 0x0001680000047ab9 */ /* 0x000fe40000000a00 */
        /* <DEDUP_REMOVED lines=11> */
.L_x_15:
        /* <DEDUP_REMOVED lines=8> */
.L_x_17:
[----:B------:R-:W-:-:S05]  /*13c0*/  ULDC UR23, c[0x0][0x584] ;  /* 0x0001610000177ab9 */ /* 0x000fca0000000800 */
.L_x_16:
[----:B------:R-:W-:-:S13]  /*13d0*/  LOP3.LUT P0, RZ, R0, 0xff, RZ, 0xc0, !PT ;  /* 0x000000ff00ff7812 */ /* 0x000fda000780c0ff */
[----:B------:R-:W-:Y:S05]  /*13e0*/  @!P0 EXIT ;  /* 0x000000000000894d */ /* 0x000fea0003800000 */
[----:B------:R-:W-:Y:S01]  /*13f0*/  ULDC UR4, c[0x0][0x28c] ;  /* 0x0000a30000047ab9 */ /* 0x000fe20000000800 */
[----:B------:R-:W-:Y:S02]  /*1400*/  ULOP3.LUT UR24, UR13, 0x1, URZ, 0xfc, !UPT ;  /* 0x000000010d187892 */ /* 0x000fe4000f8efc3f */
[----:B------:R-:W-:-:S04]  /*1410*/  UIADD3 UR4, UR4, 0x1f, URZ ;  /* 0x0000001f04047890 */ /* 0x000fc8000fffe03f */
[----:B------:R-:W-:-:S04]  /*1420*/  USHF.R.S32.HI UR5, URZ, 0x1f, UR4 ;  /* 0x0000001f3f057899 */ /* 0x000fc80008011404 */
[----:B------:R-:W-:-:S03]  /*1430*/  ULEA.HI UR5, UR5, UR4, URZ, 0x5 ;  /* 0x0000000405057291 */ /* 0x000fc6000f8f283f */
[----:B------:R-:W-:Y:S01]  /*1440*/  UMOV UR4, URZ ;  /* 0x0000003f00047c82 */ /* 0x000fe20008000000 */
[----:B------:R-:W-:-:S03]  /*1450*/  USHF.R.S32.HI UR9, URZ, 0x5, UR5 ;  /* 0x000000053f097899 */ /* 0x000fc60008011405 */
[----:B------:R-:W-:-:S09]  /*1460*/  UMOV UR5, URZ ;  /* 0x0000003f00057c82 */ /* 0x000fd20008000000 */
.L_x_556:
[----:B------:R-:W-:Y:S01]  /*1470*/  STL [R1+0x454], RZ ;  /* 0x000454ff01007387 */ /* 0x000fe20000100800 */
[----:B--2---:R-:W2:Y:S01]  /*1480*/  S2UR UR16, SR_CgaCtaId ;  /* 0x00000000001079c3 */ /* 0x004ea20000008800 */
[----:B------:R-:W-:Y:S01]  /*1490*/  UMOV UR15, 0x400 ;  /* 0x00000400000f7882 */ /* 0x000fe20000000000 */
[----:B------:R-:W-:Y:S01]  /*14a0*/  UMOV UR6, URZ ;  /* 0x0000003f00067c82 */ /* 0x000fe20008000000 */
[----:B------:R-:W-:Y:S01]  /*14b0*/  STL [R1+0x450], RZ ;  /* 0x000450ff01007387 */ /* 0x000fe20000100800 */
[----:B------:R-:W-:Y:S01]  /*14c0*/  UMOV UR7, URZ ;  /* 0x0000003f00077c82 */ /* 0x000fe20008000000 */
[----:B------:R-:W-:Y:S01]  /*14d0*/  UMOV UR8, URZ ;  /* 0x0000003f00087c82 */ /* 0x000fe20008000000 */
[----:B------:R-:W-:Y:S01]  /*14e0*/  CS2R R236, SRZ ;  /* 0x0000000000ec7805 */ /* 0x000fe2000001ff00 */
[----:B------:R-:W-:Y:S01]  /*14f0*/  STL [R1+0x44c], RZ ;  /* 0x00044cff01007387 */ /* 0x000fe20000100800 */
[----:B-1----:R-:W1:Y:S01]  /*1500*/  LDC R2, c[0x0][0x28c] ;  /* 0x0000a300ff027b82 */ /* 0x002e620000000800 */
[----:B------:R-:W-:-:S02]  /*1510*/  CS2R R234, SRZ ;  /* 0x0000000000ea7805 */ /* 0x000fc4000001ff00 */
[----:B------:R-:W-:Y:S01]  /*1520*/  CS2R R232, SRZ ;  /* 0x0000000000e87805 */ /* 0x000fe2000001ff00 */
[----:B------:R-:W-:Y:S01]  /*1530*/  STL [R1+0x448], RZ ;  /* 0x000448ff01007387 */ /* 0x000fe20000100800 */
[----:B------:R-:W-:Y:S02]  /*1540*/  CS2R R230, SRZ ;  /* 0x0000000000e67805 */ /* 0x000fe4000001ff00 */
[----:B------:R-:W-:Y:S02]  /*1550*/  CS2R R228, SRZ ;  /* 0x0000000000e47805 */ /* 0x000fe4000001ff00 */
[----:B------:R-:W-:Y:S01]  /*1560*/  CS2R R226, SRZ ;  /* 0x0000000000e27805 */ /* 0x000fe2000001ff00 */
[----:B------:R-:W-:Y:S01]  /*1570*/  STL [R1+0x444], RZ ;  /* 0x000444ff01007387 */ /* 0x000fe20000100800 */
[----:B------:R-:W-:Y:S02]  /*1580*/  CS2R R224, SRZ ;  /* 0x0000000000e07805 */ /* 0x000fe4000001ff00 */
        /* <DEDUP_REMOVED lines=15> */
[----:B-1----:R-:W-:Y:S02]  /*1680*/  ISETP.GE.AND P0, PT, R2, 0x1, PT ;  /* 0x000000010200780c */ /* 0x002fe40003f06270 */
        /* <DEDUP_REMOVED lines=37> */
[----:B0-----:R-:W-:Y:S01]  /*18e0*/  CS2R R16, SRZ ;  /* 0x0000000000107805 */ /* 0x001fe2000001ff00 */
        /* <DEDUP_REMOVED lines=93> */
[----:B------:R-:W-:-:S03]  /*1ec0*/  CS2R R150, SRZ ;  /* 0x0000000000967805 */ /* 0x000fc6000001ff00 */
[----:B------:R-:W-:Y:S04]  /*1ed0*/  STL [R1+0x3ac], RZ ;  /* 0x0003acff01007387 */ /* 0x000fe80000100800 */
        /* <DEDUP_REMOVED lines=107> */
[----:B------:R-:W-:Y:S04]  /*2590*/  STL [R1], RZ ;  /* 0x000000ff01007387 */ /* 0x000fe80000100800 */
        /* <DEDUP_REMOVED lines=39> */
[----:B------:R-:W-:Y:S01]  /*2810*/  STL [R1+0xa0], RZ ;  /* 0x0000a0ff01007387 */ /* 0x000fe20000100800 */
[----:B------:R-:W0:Y:S03]  /*2820*/  S2R R0, SR_TID.X ;  /* 0x0000000000007919 */ /* 0x000e260000002100 */
        /* <DEDUP_REMOVED lines=8> */
[----:B0-----:R-:W-:-:S03]  /*28b0*/  LOP3.LUT R0, R0, 0x80, RZ, 0xc0, !PT ;  /* 0x0000008000007812 */ /* 0x001fc600078ec0ff */
[----:B------:R-:W-:Y:S01]  /*28c0*/  STL [R1+0xc4], RZ ;  /* 0x0000c4ff01007387 */ /* 0x000fe20000100800 */
[----:B------:R-:W-:-:S03]  /*28d0*/  SHF.R.U32.HI R0, RZ, 0x7, R0 ;  /* 0x00000007ff007819 */ /* 0x000fc60000011600 */
        /* <DEDUP_REMOVED lines=33> */
[----:B------:R-:W0:Y:S04]  /*2af0*/  SHFL.IDX PT, R0, R0, RZ, 0x1f ;  /* 0x00001fff00007589 */ /* 0x000e2800000e0000 */
[----:B------:R1:W-:Y:S04]  /*2b00*/  STL [R1+0x14c], RZ ;  /* 0x00014cff01007387 */ /* 0x0003e80000100800 */
[----:B------:R1:W-:Y:S04]  /*2b10*/  STL [R1+0x150], RZ ;  /* 0x000150ff01007387 */ /* 0x0003e80000100800 */
[----:B------:R1:W-:Y:S04]  /*2b20*/  STL [R1+0x154], RZ ;  /* 0x000154ff01007387 */ /* 0x0003e80000100800 */
[----:B------:R1:W-:Y:S04]  /*2b30*/  STL [R1+0x158], RZ ;  /* 0x000158ff01007387 */ /* 0x0003e80000100800 */
[----:B------:R1:W-:Y:S04]  /*2b40*/  STL [R1+0x15c], RZ ;  /* 0x00015cff01007387 */ /* 0x0003e80000100800 */
[----:B------:R1:W-:Y:S01]  /*2b50*/  STL [R1+0x160], RZ ;  /* 0x000160ff01007387 */ /* 0x0003e20000100800 */
[----:B0-----:R-:W-:Y:S01]  /*2b60*/  R2UR UR12, R0 ;  /* 0x00000000000c72ca */ /* 0x001fe200000e0000 */
[----:B------:R-:W-:-:S02]  /*2b70*/  IMAD.U32 R0, RZ, RZ, UR4 ;  /* 0x00000004ff007e24 */ /* 0x000fc4000f8e00ff */
[----:B------:R1:W-:Y:S04]  /*2b80*/  STL [R1+0x164], RZ ;  /* 0x000164ff01007387 */ /* 0x0003e80000100800 */
[----:B------:R1:W-:Y:S04]  /*2b90*/  STL [R1+0x168], RZ ;  /* 0x000168ff01007387 */ /* 0x0003e80000100800 */
[----:B------:R1:W-:Y:S02]  /*2ba0*/  STL [R1+0x16c], RZ ;  /* 0x00016cff01007387 */ /* 0x0003e40000100800 */
[----:B------:R-:W-:-:S02]  /*2bb0*/  ULEA.HI UR11, UR12, UR12, URZ, 0x1 ;  /* 0x0000000c0c0b7291 */ /* 0x000fc4000f8f083f */
[----:B------:R1:W-:Y:S02]  /*2bc0*/  STL [R1+0x170], RZ ;  /* 0x000170ff01007387 */ /* 0x0003e40000100800 */
[----:B------:R-:W-:Y:S02]  /*2bd0*/  ULOP3.LUT UR14, UR11, 0x1ffffe, URZ, 0xc0, !UPT ;  /* 0x001ffffe0b0e7892 */ /* 0x000fe4000f8ec03f */
[----:B------:R1:W-:Y:S01]  /*2be0*/  STL [R1+0x174], RZ ;  /* 0x000174ff01007387 */ /* 0x0003e20000100800 */
[----:B--2---:R-:W-:Y:S02]  /*2bf0*/  ULEA UR11, UR16, UR15, 0x18 ;  /* 0x0000000f100b7291 */ /* 0x004fe4000f8ec03f */
[----:B------:R-:W-:Y:S01]  /*2c00*/  UIADD3 UR14, UR12, -UR14, URZ ;  /* 0x8000000e0c0e7290 */ /* 0x000fe2000fffe03f */
[----:B------:R1:W-:Y:S03]  /*2c10*/  STL [R1+0x178], RZ ;  /* 0x000178ff01007387 */ /* 0x0003e60000100800 */
[----:B------:R-:W-:Y:S01]  /*2c20*/  ULEA UR14, UR14, UR11, 0xb ;  /* 0x0000000b0e0e7291 */ /* 0x000fe2000f8e583f */
[----:B------:R1:W-:Y:S03]  /*2c30*/  STL [R1+0x17c], RZ ;  /* 0x00017cff01007387 */ /* 0x0003e60000100800 */
[----:B------:R-:W-:Y:S01]  /*2c40*/  UIADD3 UR14, UR14, 0x200, URZ ;  /* 0x000002000e0e7890 */ /* 0x000fe2000fffe03f */
[----:B------:R1:W-:Y:S03]  /*2c50*/  STL [R1+0x180], RZ ;  /* 0x000180ff01007387 */ /* 0x0003e60000100800 */
[----:B------:R-:W-:Y:S01]  /*2c60*/  USHF.R.U32.HI UR12, URZ, 0x4, UR14 ;  /* 0x000000043f0c7899 */ /* 0x000fe2000801160e */
[----:B------:R1:W-:Y:S02]  /*2c70*/  STL [R1+0x184], RZ ;  /* 0x000184ff01007387 */ /* 0x0003e40000100800 */
[----:B------:R-:W-:Y:S01]  /*2c80*/  UMOV UR14, UR5 ;  /* 0x00000005000e7c82 */ /* 0x000fe20008000000 */
[----:B------:R-:W-:Y:S01]  /*2c90*/  ULOP3.LUT UR12, UR12, 0x3fff, URZ, 0xc0, !UPT ;  /* 0x00003fff0c0c7892 */ /* 0x000fe2000f8ec03f */
[----:B------:R1:W-:Y:S04]  /*2ca0*/  STL [R1+0x188], RZ ;  /* 0x000188ff01007387 */ /* 0x0003e80000100800 */
        /* <DEDUP_REMOVED lines=28> */
[----:B------:R1:W-:Y:S01]  /*2e70*/  STL [R1+0x1fc], RZ ;  /* 0x0001fcff01007387 */ /* 0x0003e20000100800 */
[----:B------:R-:W-:Y:S05]  /*2e80*/  @!P0 BRA `(.L_x_18) ;  /* 0x0000003400dc8947 */ /* 0x000fea0003800000 */
[----:B------:R-:W-:-:S06]  /*2e90*/  UISETP.NE.AND UP0, UPT, UR24, 0x3, UPT ;  /* 0x000000031800788c */ /* 0x000fcc000bf05270 */
[----:B------:R-:W-:-:S13]  /*2ea0*/  PLOP3.LUT P1, PT, PT, PT, UP0, 0x80, 0x0 ;  /* 0x000000000000781c */ /* 0x000fda0003f2f008 */
[----:B------:R-:W-:Y:S05]  /*2eb0*/  @!P1 BRA `(.L_x_19) ;  /* 0x0000000000049947 */ /* 0x000fea0003800000 */
[----:B------:R-:W-:Y:S01]  /*2ec0*/  BPT.TRAP 0x1 ;  /* 0x000000040000795c */ /* 0x000fe20000300000 */
.L_x_19:
[----:B------:R-:W-:Y:S01]  /*2ed0*/  ULEA UR7, UR5, UR11, 0x3 ;  /* 0x0000000b05077291 */ /* 0x000fe2000f8e183f */
[----:B------:R-:W-:-:S05]  /*2ee0*/  IMAD.U32 R0, RZ, RZ, UR4 ;  /* 0x00000004ff007e24 */ /* 0x000fca000f8e00ff */
[----:B------:R-:W-:-:S04]  /*2ef0*/  SHF.L.U32 R0, R0, 0x1f, RZ ;  /* 0x0000001f00007819 */ /* 0x000fc800000006ff */
[----:B------:R0:W2:Y:S01]  /*2f00*/  SYNCS.PHASECHK.TRANS64.TRYWAIT P0, [UR7], R0 ;  /* 0x00000000ff0075a7 */ /* 0x0000a20008000147 */
[----:B------:R-:W-:Y:S05]  /*2f10*/  @!P1 BRA `(.L_x_20) ;  /* 0x0000000000049947 */ /* 0x000fea0003800000 */
[----:B------:R-:W-:Y:S01]  /*2f20*/  BPT.TRAP 0x1 ;  /* 0x000000040000795c */ /* 0x000fe20000300000 */
.L_x_20:
[----:B------:R3:W-:Y:S01]  /*2f30*/  STL [R1+0x454], RZ ;  /* 0x000454ff01007387 */ /* 0x0007e20000100800 */
[----:B------:R-:W-:Y:S01]  /*2f40*/  UMOV UR6, 0x1 ;  /* 0x0000000100067882 */ /* 0x000fe20000000000 */
[----:B--2---:R-:W-:Y:S05]  /*2f50*/  @P0 BRA `(.L_x_21) ;  /* 0x0000000000080947 */ /* 0x004fea0003800000 */
[----:B------:R-:W2:Y:S02]  /*2f60*/  SYNCS.PHASECHK.TRANS64.TRYWAIT P0, [UR7], R0 ;  /* 0x00000000ff0075a7 */ /* 0x000ea40008000147 */
[----:B--2---:R-:W-:Y:S05]  /*2f70*/  @!P0 BRA `(.L_x_22) ;  /* 0x0000020c00888947 */ /* 0x004fea0003800000 */
.L_x_21:
[----:B------:R-:W-:Y:S01]  /*2f80*/  UIADD3 UR7, UR11, 0x1c200, URZ ;  /* 0x0001c2000b077890 */ /* 0x000fe2000fffe03f */
[----:B------:R-:W-:Y:S01]  /*2f90*/  WARPGROUP.ARRIVE ;  /* 0x00000000000079c5 */ /* 0x000fe20000000000 */
[----:B------:R-:W-:Y:S01]  /*2fa0*/  ULOP3.LUT UR16, UR12, 0x10000, URZ, 0xfc, !UPT ;  /* 0x000100000c107892 */ /* 0x000fe2000f8efc3f */
[----:B------:R-:W-:Y:S01]  /*2fb0*/  STL [R1+0x450], RZ ;  /* 0x000450ff01007387 */ /* 0x000fe20000100800 */
[----:B------:R-:W-:Y:S01]  /*2fc0*/  USHF.R.U32.HI UR7, URZ, 0x4, UR7 ;  /* 0x000000043f077899 */ /* 0x000fe20008011607 */
[----:B------:R-:W-:Y:S01]  /*2fd0*/  CS2R R236, SRZ ;  /* 0x0000000000ec7805 */ /* 0x000fe2000001ff00 */
[----:B------:R-:W-:Y:S01]  /*2fe0*/  ULEA UR16, UR5, UR16, 0x9 ;  /* 0x0000001005107291 */ /* 0x000fe2000f8e483f */
[----:B------:R-:W-:Y:S01]  /*2ff0*/  STL [R1+0x44c], RZ ;  /* 0x00044cff01007387 */ /* 0x000fe20000100800 */
[----:B------:R-:W-:Y:S01]  /*3000*/  ULOP3.LUT UR7, UR7, 0x3fff, URZ, 0xc0, !UPT ;  /* 0x00003fff07077892 */ /* 0x000fe2000f8ec03f */
[----:B------:R-:W-:Y:S01]  /*3010*/  CS2R R234, SRZ ;  /* 0x0000000000ea7805 */ /* 0x000fe2000001ff00 */
[----:B------:R-:W-:Y:S01]  /*3020*/  UMOV UR17, 0xc0000010 ;  /* 0xc000001000117882 */ /* 0x000fe20000000000 */
[----:B------:R-:W-:Y:S01]  /*3030*/  UMOV UR19, 0xc0000010 ;  /* 0xc000001000137882 */ /* 0x000fe20000000000 */
[----:B------:R-:W-:Y:S01]  /*3040*/  ULOP3.LUT UR7, UR7, 0x10000, URZ, 0xfc, !UPT ;  /* 0x0001000007077892 */ /* 0x000fe2000f8efc3f */
[----:B------:R-:W-:Y:S01]  /*3050*/  STL [R1+0x448], RZ ;  /* 0x000448ff01007387 */ /* 0x000fe20000100800 */
[----:B------:R-:W-:-:S02]  /*3060*/  CS2R R232, SRZ ;  /* 0x0000000000e87805 */ /* 0x000fc4000001ff00 */
[----:B------:R-:W-:Y:S01]  /*3070*/  CS2R R230, SRZ ;  /* 0x0000000000e67805 */ /* 0x000fe2000001ff00 */
[----:B------:R-:W-:Y:S01]  /*3080*/  ULEA UR18, UR5, UR7, 0x9 ;  /* 0x0000000705127291 */ /* 0x000fe2000f8e483f */
[----:B------:R-:W-:Y:S01]  /*3090*/  STL [R1+0x444], RZ ;  /* 0x000444ff01007387 */ /* 0x000fe20000100800 */
[----:B------:R-:W-:Y:S01]  /*30a0*/  CS2R R228, SRZ ;  /* 0x0000000000e47805 */ /* 0x000fe2000001ff00 */
[----:B------:R-:W-:Y:S01]  /*30b0*/  ULDC UR7, c[0x0][0x50c] ;  /* 0x0001430000077ab9 */ /* 0x000fe20000000800 */
[----:B------:R-:W-:Y:S01]  /*30c0*/  CS2R R226, SRZ ;  /* 0x0000000000e27805 */ /* 0x000fe2000001ff00 */
[----:B------:R-:W-:Y:S01]  /*30d0*/  STL [R1+0x440], RZ ;  /* 0x000440ff01007387 */ /* 0x000fe20000100800 */
[----:B------:R-:W-:Y:S01]  /*30e0*/  UISETP.NE.AND UP0, UPT, UR7, 0x1, UPT ;  /* 0x000000010700788c */ /* 0x000fe2000bf05270 */
[----:B------:R-:W-:Y:S02]  /*30f0*/  CS2R R224, SRZ ;  /* 0x0000000000e07805 */ /* 0x000fe4000001ff00 */
[----:B------:R-:W-:Y:S01]  /*3100*/  CS2R R222, SRZ ;  /* 0x0000000000de7805 */ /* 0x000fe2000001ff00 */
[----:B------:R-:W-:Y:S01]  /*3110*/  QGMMA.64x256x32.F32.E5M2.E5M2 R4, gdesc[UR16], RZ, !UPT, gsb0 ;  /* 0x03e00000100479f3 */ /* 0x000fe2000c0038ff */
[----:B------:R-:W-:Y:S01]  /*3120*/  STL [R1+0x43c], RZ ;  /* 0x00043cff01007387 */ /* 0x000fe20000100800 */
[----:B------:R-:W-:Y:S01]  /*3130*/  UIADD3 UR16, UR16, 0x100, URZ ;  /* 0x0000010010107890 */ /* 0x000fe2000fffe03f */
[----:B------:R-:W-:Y:S01]  /*3140*/  CS2R R220, SRZ ;  /* 0x0000000000dc7805 */ /* 0x000fe2000001ff00 */
[----:B------:R-:W-:Y:S01]  /*3150*/  UMOV UR17, 0xc0000010 ;  /* 0xc000001000117882 */ /* 0x000fe20000000000 */
[----:B------:R-:W-:Y:S01]  /*3160*/  STL [R1+0x438], RZ ;  /* 0x000438ff01007387 */ /* 0x000fe20000100800 */
[----:B------:R-:W-:Y:S01]  /*3170*/  USEL UR7, URZ, 0x1, UP0 ;  /* 0x000000013f077887 */ /* 0x000fe20008000000 */
[----:B------:R-:W-:-:S02]  /*3180*/  CS2R R218, SRZ ;  /* 0x0000000000da7805 */ /* 0x000fc4000001ff00 */
[----:B------:R-:W-:Y:S01]  /*3190*/  CS2R R216, SRZ ;  /* 0x0000000000d87805 */ /* 0x000fe2000001ff00 */
[----:B------:R-:W-:Y:S01]  /*31a0*/  STL [R1+0x434], RZ ;  /* 0x000434ff01007387 */ /* 0x000fe20000100800 */
[----:B------:R-:W-:Y:S02]  /*31b0*/  CS2R R214, SRZ ;  /* 0x0000000000d67805 */ /* 0x000fe4000001ff00 */
[----:B------:R-:W-:Y:S02]  /*31c0*/  CS2R R212, SRZ ;  /* 0x0000000000d47805 */ /* 0x000fe4000001ff00 */
[----:B------:R-:W-:Y:S01]  /*31d0*/  ISETP.NE.AND P0, PT, RZ, UR7, PT ;  /* 0x00000007ff007c0c */ /* 0x000fe2000bf05270 */
        /* <DEDUP_REMOVED lines=93> */
[----:B------:R-:W-:-:S02]  /*37b0*/  WARPGROUP.DEPBAR.LE gsb0, 0x0 ;  /* 0x00008000000079c5 */ /* 0x000fc40000010000 */
[----:B--2---:R-:W-:Y:S01]  /*37c0*/  IMAD.MOV.U32 R3, RZ, RZ, R129 ;  /* 0x000000ffff037224 */ /* 0x004fe200078e0081 */
[----:B------:R-:W-:Y:S01]  /*37d0*/  STL [R1+0x334], RZ ;  /* 0x000334ff01007387 */ /* 0x000fe20000100800 */
[----:B------:R-:W-:Y:S02]  /*37e0*/  IMAD.MOV.U32 R2, RZ, RZ, R130 ;  /* 0x000000ffff027224 */ /* 0x000fe400078e0082 */
[----:B0-----:R-:W-:Y:S01]  /*37f0*/  IMAD.MOV.U32 R0, RZ, RZ, R131 ;  /* 0x000000ffff007224 */ /* 0x001fe200078e0083 */
        /* <DEDUP_REMOVED lines=23> */
[----:B------:R0:W-:Y:S04]  /*3970*/  STL.64 [R1], R4 ;  /* 0x0000000401007387 */ /* 0x0001e80000100a00 */
[----:B------:R2:W-:Y:S04]  /*3980*/  STL.64 [R1+0x8], R6 ;  /* 0x0000080601007387 */ /* 0x0005e80000100a00 */
[----:B------:R4:W-:Y:S04]  /*3990*/  STL.64 [R1+0x10], R8 ;  /* 0x0000100801007387 */ /* 0x0009e80000100a00 */
[----:B------:R5:W-:Y:S01]  /*39a0*/  STL.64 [R1+0x18], R10 ;  /* 0x0000180a01007387 */ /* 0x000be20000100a00 */
[----:B0-----:R-:W-:-:S03]  /*39b0*/  CS2R R4, SRZ ;  /* 0x0000000000047805 */ /* 0x001fc6000001ff00 */
[----:B------:R0:W-:Y:S01]  /*39c0*/  STL.64 [R1+0x20], R12 ;  /* 0x0000200c01007387 */ /* 0x0001e20000100a00 */
[----:B--2---:R-:W-:-:S03]  /*39d0*/  CS2R R6, SRZ ;  /* 0x0000000000067805 */ /* 0x004fc6000001ff00 */
[----:B------:R2:W-:Y:S01]  /*39e0*/  STL.64 [R1+0x28], R14 ;  /* 0x0000280e01007387 */ /* 0x0005e20000100a00 */
[----:B----4-:R-:W-:-:S03]  /*39f0*/  CS2R R8, SRZ ;  /* 0x0000000000087805 */ /* 0x010fc6000001ff00 */
[----:B------:R4:W-:Y:S01]  /*3a00*/  STL.64 [R1+0x30], R16 ;  /* 0x0000301001007387 */ /* 0x0009e20000100a00 */
[----:B-----5:R-:W-:-:S03]  /*3a10*/  CS2R R10, SRZ ;  /* 0x00000000000a7805 */ /* 0x020fc6000001ff00 */
[----:B------:R5:W-:Y:S01]  /*3a20*/  STL.64 [R1+0x38], R18 ;  /* 0x0000381201007387 */ /* 0x000be20000100a00 */
[----:B0-----:R-:W-:-:S03]  /*3a30*/  CS2R R12, SRZ ;  /* 0x00000000000c7805 */ /* 0x001fc6000001ff00 */
[----:B------:R0:W-:Y:S01]  /*3a40*/  STL.64 [R1+0x40], R20 ;  /* 0x0000401401007387 */ /* 0x0001e20000100a00 */
[----:B--2---:R-:W-:-:S03]  /*3a50*/  CS2R R14, SRZ ;  /* 0x00000000000e7805 */ /* 0x004fc6000001ff00 */
[----:B------:R2:W-:Y:S01]  /*3a60*/  STL.64 [R1+0x48], R22 ;  /* 0x0000481601007387 */ /* 0x0005e20000100a00 */
[----:B----4-:R-:W-:-:S03]  /*3a70*/  CS2R R16, SRZ ;  /* 0x0000000000107805 */ /* 0x010fc6000001ff00 */
[----:B------:R-:W-:Y:S01]  /*3a80*/  STL.64 [R1+0x50], R24 ;  /* 0x0000501801007387 */ /* 0x000fe20000100a00 */
[----:B-----5:R-:W-:-:S03]  /*3a90*/  CS2R R18, SRZ ;  /* 0x0000000000127805 */ /* 0x020fc6000001ff00 */
[----:B------:R-:W-:Y:S01]  /*3aa0*/  STL.64 [R1+0x58], R26 ;  /* 0x0000581a01007387 */ /* 0x000fe20000100a00 */
[----:B0-----:R-:W-:-:S03]  /*3ab0*/  CS2R R20, SRZ ;  /* 0x0000000000147805 */ /* 0x001fc6000001ff00 */
[----:B------:R-:W-:Y:S01]  /*3ac0*/  STL.64 [R1+0x60], R28 ;  /* 0x0000601c01007387 */ /* 0x000fe20000100a00 */
[----:B--2---:R-:W-:-:S03]  /*3ad0*/  CS2R R22, SRZ ;  /* 0x0000000000167805 */ /* 0x004fc6000001ff00 */
[----:B------:R-:W-:Y:S04]  /*3ae0*/  STL.64 [R1+0x68], R30 ;  /* 0x0000681e01007387 */ /* 0x000fe80000100a00 */
        /* <DEDUP_REMOVED lines=49> */
[----:B------:R0:W-:Y:S04]  /*3e00*/  STL.64 [R1+0x1f8], R130 ;  /* 0x0001f88201007387 */ /* 0x0001e80000100a00 */
[----:B------:R2:W-:Y:S04]  /*3e10*/  STL [R1+0x2d4], RZ ;  /* 0x0002d4ff01007387 */ /* 0x0005e80000100800 */
[----:B------:R2:W-:Y:S01]  /*3e20*/  STL [R1+0x2d0], RZ ;  /* 0x0002d0ff01007387 */ /* 0x0005e20000100800 */
[----:B0-----:R-:W-:-:S03]  /*3e30*/  WARPGROUP.ARRIVE ;  /* 0x00000000000079c5 */ /* 0x001fc60000000000 */
[----:B------:R2:W-:Y:S04]  /*3e40*/  STL [R1+0x2cc], RZ ;  /* 0x0002ccff01007387 */ /* 0x0005e80000100800 */
[----:B------:R2:W-:Y:S01]  /*3e50*/  STL [R1+0x2c8], RZ ;  /* 0x0002c8ff01007387 */ /* 0x0005e20000100800 */
[----:B------:R-:W-:Y:S03]  /*3e60*/  QGMMA.64x256x32.F32.E5M2.E5M2 R24, gdesc[UR16], RZ, !UPT, gsb0 ;  /* 0x03e00000101879f3 */ /* 0x000fe6000c0038ff */
        /* <DEDUP_REMOVED lines=50> */
[----:B------:R-:W-:-:S02]  /*4190*/  WARPGROUP.DEPBAR.LE gsb0, 0x0 ;  /* 0x00008000000079c5 */ /* 0x000fc40000010000 */
[----:B------:R-:W-:Y:S05]  /*41a0*/  @!P0 BRA `(.L_x_23) ;  /* 0x0000002000f88947 */ /* 0x000fea0003800000 */
[----:B------:R-:W4:Y:S04]  /*41b0*/  LDL R4, [R1] ;  /* 0x0000000001047983 */ /* 0x000f280000100800 */
[----:B------:R-:W5:Y:S04]  /*41c0*/  LDL R5, [R1+0x4] ;  /* 0x0000040001057983 */ /* 0x000f680000100800 */
[----:B------:R-:W3:Y:S04]  /*41d0*/  LDL R6, [R1+0x8] ;  /* 0x0000080001067983 */ /* 0x000ee80000100800 */
[----:B------:R-:W2:Y:S04]  /*41e0*/  LDL R7, [R1+0xc] ;  /* 0x00000c0001077983 */ /* 0x000ea80000100800 */
        /* <DEDUP_REMOVED lines=100> */
[----:B------:R0:W-:Y:S04]  /*4830*/  STL [R1+0x4c8], R131 ;  /* 0x0004c88301007387 */ /* 0x0001e80000100800 */
[----:B0-----:R-:W2:Y:S04]  /*4840*/  LDL R131, [R1+0x1a0] ;  /* 0x0001a00001837983 */ /* 0x001ea80000100800 */
        /* <DEDUP_REMOVED lines=39> */
[----:B0-----:R-:W2:Y:S01]  /*4ac0*/  LDL R151, [R1+0x1f0] ;  /* 0x0001f00001977983 */ /* 0x001ea20000100800 */
[----:B------:R-:W-:-:S01]  /*4ad0*/  FADD R3, RZ, R3 ;  /* 0x00000003ff037221 */ /* 0x000fc20000000000 */
[----:B------:R-:W-:Y:S01]  /*4ae0*/  FADD R2, RZ, R2 ;  /* 0x00000002ff027221 */ /* 0x000fe20000000000 */
[----:B----4-:R-:W-:-:S01]  /*4af0*/  FADD R4, RZ, R4 ;  /* 0x00000004ff047221 */ /* 0x010fc20000000000 */
[----:B-----5:R-:W-:Y:S01]  /*4b00*/  FADD R5, RZ, R5 ;  /* 0x00000005ff057221 */ /* 0x020fe20000000000 */
[----:B---3--:R-:W-:-:S01]  /*4b10*/  FADD R6, RZ, R6 ;  /* 0x00000006ff067221 */ /* 0x008fc20000000000 */
[----:B--2---:R-:W-:Y:S01]  /*4b20*/  FADD R7, RZ, R7 ;  /* 0x00000007ff077221 */ /* 0x004fe20000000000 */
[----:B------:R-:W-:-:S01]  /*4b30*/  FADD R8, RZ, R8 ;  /* 0x00000008ff087221 */ /* 0x000fc20000000000 */
[----:B------:R-:W-:Y:S01]  /*4b40*/  FADD R9, RZ, R9 ;  /* 0x00000009ff097221 */ /* 0x000fe20000000000 */
        /* <DEDUP_REMOVED lines=13> */
[----:B------:R-:W2:Y:S01]  /*4c20*/  LDL.LU R131, [R1+0x4c8] ;  /* 0x0004c80001837983 */ /* 0x000ea20000300800 */
        /* <DEDUP_REMOVED lines=13> */
[----:B------:R-:W3:Y:S01]  /*4d00*/  LDL.LU R132, [R1+0x4c4] ;  /* 0x0004c40001847983 */ /* 0x000ee20000300800 */
        /* <DEDUP_REMOVED lines=16> */
[----:B------:R0:W-:Y:S01]  /*4e10*/  STL [R1+0x200], R133 ;  /* 0x0002008501007387 */ /* 0x0001e20000100800 */
        /* <DEDUP_REMOVED lines=9> */
[----:B0-----:R-:W4:Y:S01]  /*4eb0*/  LDL.LU R133, [R1+0x4c0] ;  /* 0x0004c00001857983 */ /* 0x001f220000300800 */
[----:B------:R-:W-:-:S01]  /*4ec0*/  FADD R185, RZ, R185 ;  /* 0x000000b9ffb97221 */ /* 0x000fc20000000000 */
[----:B------:R-:W-:Y:S01]  /*4ed0*/  FADD R186, RZ, R186 ;  /* 0x000000baffba7221 */ /* 0x000fe20000000000 */
[----:B------:R-:W-:-:S01]  /*4ee0*/  FADD R187, RZ, R187 ;  /* 0x000000bbffbb7221 */ /* 0x000fc20000000000 */
        /* <DEDUP_REMOVED lines=10> */
[----:B0-----:R-:W5:Y:S01]  /*4f90*/  LDL.LU R134, [R1+0x4bc] ;  /* 0x0004bc0001867983 */ /* 0x001f620000300800 */
        /* <DEDUP_REMOVED lines=51> */
[----:B0-----:R-:W5:Y:S04]  /*52d0*/  LDL.LU R138, [R1+0x4ac] ;  /* 0x0004ac00018a7983 */ /* 0x001f680000300800 */
[----:B------:R0:W-:Y:S01]  /*52e0*/  STL [R1+0x218], R139 ;  /* 0x0002188b01007387 */ /* 0x0001e20000100800 */
[----:B------:R-:W-:-:S03]  /*52f0*/  FADD R140, RZ, R140 ;  /* 0x0000008cff8c7221 */ /* 0x000fc60000000000 */
        /* <DEDUP_REMOVED lines=34> */
[----:B------:R0:W-:Y:S04]  /*5520*/  STL [R1+0x248], R151 ;  /* 0x0002489701007387 */ /* 0x0001e80000100800 */
[----:B0-----:R-:W5:Y:S04]  /*5530*/  LDL.LU R151, [R1+0x478] ;  /* 0x0004780001977983 */ /* 0x001f680000300800 */
[----:B------:R0:W-:Y:S04]  /*5540*/  STL [R1+0x24c], R3 ;  /* 0x00024c0301007387 */ /* 0x0001e80000100800 */
[----:B------:R1:W-:Y:S01]  /*5550*/  STL [R1+0x250], R2 ;  /* 0x0002500201007387 */ /* 0x0003e20000100800 */
[----:B0-----:R-:W-:-:S01]  /*5560*/  FADD R3, RZ, R0 ;  /* 0x00000000ff037221 */ /* 0x001fc20000000000 */
[----:B------:R-:W-:Y:S01]  /*5570*/  FADD R0, RZ, R25 ;  /* 0x00000019ff007221 */ /* 0x000fe20000000000 */
[----:B-1----:R-:W-:-:S03]  /*5580*/  FADD R2, RZ, R24 ;  /* 0x00000018ff027221 */ /* 0x002fc60000000000 */
[----:B------:R0:W-:Y:S04]  /*5590*/  STL [R1+0x254], R3 ;  /* 0x0002540301007387 */ /* 0x0001e80000100800 */
[----:B------:R1:W-:Y:S04]  /*55a0*/  STL [R1+0x258], R2 ;  /* 0x0002580201007387 */ /* 0x0003e80000100800 */
[----:B------:R2:W-:Y:S01]  /*55b0*/  STL [R1+0x25c], R0 ;  /* 0x00025c0001007387 */ /* 0x0005e20000100800 */
[----:B0-----:R-:W-:-:S01]  /*55c0*/  FADD R3, RZ, R26 ;  /* 0x0000001aff037221 */ /* 0x001fc20000000000 */
[----:B-1----:R-:W-:-:S04]  /*55d0*/  FADD R2, RZ, R27 ;  /* 0x0000001bff027221 */ /* 0x002fc80000000000 */
[----:B------:R0:W-:Y:S01]  /*55e0*/  STL [R1+0x260], R3 ;  /* 0x0002600301007387 */ /* 0x0001e20000100800 */
[----:B--2---:R-:W-:-:S03]  /*55f0*/  FADD R0, RZ, R28 ;  /* 0x0000001cff007221 */ /* 0x004fc60000000000 */
        /* <DEDUP_REMOVED lines=207> */
[----:B---3--:R-:W-:-:S04]  /*62f0*/  FADD R2, RZ, R132 ;  /* 0x00000084ff027221 */ /* 0x008fc80000000000 */
[----:B------:R5:W-:Y:S01]  /*6300*/  STL [R1+0x404], R3 ;  /* 0x0004040301007387 */ /* 0x000be20000100800 */
[----:B----4-:R-:W-:-:S03]  /*6310*/  FADD R0, RZ, R133 ;  /* 0x00000085ff007221 */ /* 0x010fc60000000000 */
[----:B------:R0:W-:Y:S04]  /*6320*/  STL [R1+0x408], R2 ;  /* 0x0004080201007387 */ /* 0x0001e80000100800 */
[----:B------:R1:W-:Y:S01]  /*6330*/  STL [R1+0x40c], R0 ;  /* 0x00040c0001007387 */ /* 0x0003e20000100800 */
[----:B-----5:R-:W-:-:S01]  /*6340*/  FADD R3, RZ, R134 ;  /* 0x00000086ff037221 */ /* 0x020fc20000000000 */
[----:B0-----:R-:W-:-:S04]  /*6350*/  FADD R2, RZ, R135 ;  /* 0x00000087ff027221 */ /* 0x001fc80000000000 */
[----:B------:R0:W-:Y:S01]  /*6360*/  STL [R1+0x410], R3 ;  /* 0x0004100301007387 */ /* 0x0001e20000100800 */
[----:B-1----:R-:W-:-:S03]  /*6370*/  FADD R0, RZ, R136 ;  /* 0x00000088ff007221 */ /* 0x002fc60000000000 */
        /* <DEDUP_REMOVED lines=32> */
[----:B------:R-:W-:-:S05]  /*6580*/  UMOV UR6, URZ ;  /* 0x0000003f00067c82 */ /* 0x000fca0008000000 */
.L_x_23:
[----:B------:R-:W-:-:S04]  /*6590*/  UIADD3 UR14, UR5, 0x1, URZ ;  /* 0x00000001050e7890 */ /* 0x000fc8000fffe03f */
[----:B------:R-:W-:-:S04]  /*65a0*/  UISETP.NE.AND UP0, UPT, UR14, 0xe, UPT ;  /* 0x0000000e0e00788c */ /* 0x000fc8000bf05270 */
[----:B------:R-:W-:Y:S02]  /*65b0*/  USEL UR8, URZ, 0x1, UP0 ;  /* 0x000000013f087887 */ /* 0x000fe40008000000 */
[----:B------:R-:W-:Y:S02]  /*65c0*/  USEL UR14, UR14, URZ, UP0 ;  /* 0x0000003f0e0e7287 */ /* 0x000fe40008000000 */
[----:B------:R-:W-:-:S06]  /*65d0*/  ULOP3.LUT UR8, UR4, UR8, URZ, 0x3c, !UPT ;  /* 0x0000000804087292 */ /* 0x000fcc000f8e3c3f */
[----:B0-----:R-:W-:Y:S01]  /*65e0*/  IMAD.U32 R0, RZ, RZ, UR8 ;  /* 0x00000008ff007e24 */ /* 0x001fe2000f8e00ff */
[----:B------:R-:W-:-:S06]  /*65f0*/  UMOV UR8, 0x1 ;  /* 0x0000000100087882 */ /* 0x000fcc0000000000 */
.L_x_18:
[----:B------:R-:W-:-:S04]  /*6600*/  UISETP.LT.AND UP0, UPT, UR9, 0x1, UPT ;  /* 0x000000010900788c */ /* 0x000fc8000bf01270 */
[----:B------:R-:W-:-:S04]  /*6610*/  USEL UR15, UR9, 0x1, UP0 ;  /* 0x00000001090f7887 */ /* 0x000fc80008000000 */
[----:B------:R-:W-:-:S04]  /*6620*/  UIADD3 UR15, UR9, -UR15, URZ ;  /* 0x8000000f090f7290 */ /* 0x000fc8000fffe03f */
[----:B------:R-:W-:-:S06]  /*6630*/  UISETP.GE.AND UP0, UPT, UR15, 0x1, UPT ;  /* 0x000000010f00788c */ /* 0x000fcc000bf06270 */
[----:B------:R-:W-:-:S13]  /*6640*/  PLOP3.LUT P0, PT, PT, PT, UP0, 0x80, 0x0 ;  /* 0x000000000000781c */ /* 0x000fda0003f0f008 */
[----:B------:R-:W-:Y:S05]  /*6650*/  @!P0 BRA `(.L_x_24) ;  /* 0x0000004c00ac8947 */ /* 0x000fea0003800000 */
[----:B------:R-:W-:Y:S01]  /*6660*/  IMAD.U32 R2, RZ, RZ, UR15 ;  /* 0x0000000fff027e24 */ /* 0x000fe2000f8e00ff */
[----:B------:R-:W-:Y:S01]  /*6670*/  UMOV UR25, UR5 ;  /* 0x0000000500197c82 */ /* 0x000fe20008000000 */
[----:B------:R-:W-:-:S05]  /*6680*/  ULDC UR26, c[0x0][0x50c] ;  /* 0x00014300001a7ab9 */ /* 0x000fca0000000800 */
.L_x_32:
[----:B------:R-:W-:-:S06]  /*6690*/  UISETP.NE.AND UP0, UPT, UR24, 0x3, UPT ;  /* 0x000000031800788c */ /* 0x000fcc000bf05270 */
[----:B------:R-:W-:-:S13]  /*66a0*/  PLOP3.LUT P1, PT, PT, PT, UP0, 0x80, 0x0 ;  /* 0x000000000000781c */ /* 0x000fda0003f2f008 */
[----:B------:R-:W-:Y:S05]  /*66b0*/  @!P1 BRA `(.L_x_25) ;  /* 0x0000000000049947 */ /* 0x000fea0003800000 */
[----:B------:R-:W-:Y:S01]  /*66c0*/  BPT.TRAP 0x1 ;  /* 0x000000040000795c */ /* 0x000fe20000300000 */
.L_x_25:
[----:B------:R-:W0:Y:S01]  /*66d0*/  S2UR UR15, SR_CgaCtaId ;  /* 0x00000000000f79c3 */ /* 0x000e220000008800 */
[----:B------:R-:W-:Y:S01]  /*66e0*/  UMOV UR11, 0x400 ;  /* 0x00000400000b7882 */ /* 0x000fe20000000000 */
[----:B------:R-:W-:Y:S01]  /*66f0*/  SHF.L.U32 R3, R0, 0x1f, RZ ;  /* 0x0000001f00037819 */ /* 0x000fe200000006ff */
[----:B0-----:R-:W-:-:S04]  /*6700*/  ULEA UR11, UR15, UR11, 0x18 ;  /* 0x0000000b0f0b7291 */ /* 0x001fc8000f8ec03f */
[----:B------:R-:W-:-:S09]  /*6710*/  ULEA UR15, UR14, UR11, 0x3 ;  /* 0x0000000b0e0f7291 */ /* 0x000fd2000f8e183f */
[----:B------:R0:W4:Y:S01]  /*6720*/  SYNCS.PHASECHK.TRANS64.TRYWAIT P0, [UR15], R3 ;  /* 0x00000003ff0075a7 */ /* 0x000122000800014f */
[----:B------:R-:W-:Y:S05]  /*6730*/  @!P1 BRA `(.L_x_26) ;  /* 0x0000000000049947 */ /* 0x000fea0003800000 */
[----:B------:R-:W-:Y:S01]  /*6740*/  BPT.TRAP 0x1 ;  /* 0x000000040000795c */ /* 0x000fe20000300000 */
.L_x_26:
[----:B----4-:R-:W-:Y:S05]  /*6750*/  @P0 BRA `(.L_x_27) ;  /* 0x0000000000080947 */ /* 0x010fea0003800000 */
[----:B------:R-:W4:Y:S02]  /*6760*/  SYNCS.PHASECHK.TRANS64.TRYWAIT P0, [UR15], R3 ;  /* 0x00000003ff0075a7 */ /* 0x000f24000800014f */
[----:B----4-:R-:W-:Y:S05]  /*6770*/  @!P0 BRA `(.L_x_28) ;  /* 0x000001d400a08947 */ /* 0x010fea0003800000 */
.L_x_27:
        /* <DEDUP_REMOVED lines=64> */
[----:B----4-:R-:W4:Y:S04]  /*6b80*/  LDL.LU.64 R108, [R1] ;  /* 0x00000000016c7983 */ /* 0x010f280000300a00 */
[----:B------:R-:W4:Y:S04]  /*6b90*/  LDL.LU.64 R110, [R1+0x8] ;  /* 0x00000800016e7983 */ /* 0x000f280000300a00 */
        /* <DEDUP_REMOVED lines=61> */
[----:B------:R-:W4:Y:S01]  /*6f70*/  LDL.LU.64 R234, [R1+0x1f8] ;  /* 0x0001f80001ea7983 */ /* 0x000f220000300a00 */
[----:B------:R-:W-:-:S02]  /*6f80*/  UIADD3 UR15, UR11, 0x1c200, URZ ;  /* 0x0001c2000b0f7890 */ /* 0x000fc4000fffe03f */
[----:B------:R-:W-:Y:S02]  /*6f90*/  UISETP.NE.AND UP0, UPT, UR7, URZ, UPT ;  /* 0x0000003f0700728c */ /* 0x000fe4000bf05270 */
[----:B------:R-:W-:Y:S02]  /*6fa0*/  USHF.R.U32.HI UR15, URZ, 0x4, UR15 ;  /* 0x000000043f0f7899 */ /* 0x000fe4000801160f */
[----:B------:R-:W-:Y:S02]  /*6fb0*/  USEL UR8, UR8, URZ, !UP0 ;  /* 0x0000003f08087287 */ /* 0x000fe4000c000000 */
[----:B------:R-:W-:Y:S02]  /*6fc0*/  ULOP3.LUT UR15, UR15, 0x3fff, URZ, 0xc0, !UPT ;  /* 0x00003fff0f0f7892 */ /* 0x000fe4000f8ec03f */
[----:B------:R-:W-:Y:S02]  /*6fd0*/  ULOP3.LUT UR16, UR12, 0x10000, URZ, 0xfc, !UPT ;  /* 0x000100000c107892 */ /* 0x000fe4000f8efc3f */
[----:B------:R-:W-:-:S02]  /*6fe0*/  ULOP3.LUT UR15, UR15, 0x10000, URZ, 0xfc, !UPT ;  /* 0x000100000f0f7892 */ /* 0x000fc4000f8efc3f */
[----:B------:R-:W-:Y:S02]  /*6ff0*/  UISETP.NE.U32.AND UP0, UPT, UR8, URZ, UPT ;  /* 0x0000003f0800728c */ /* 0x000fe4000bf05070 */
[----:B------:R-:W-:Y:S02]  /*7000*/  ULEA UR16, UR14, UR16, 0x9 ;  /* 0x000000100e107291 */ /* 0x000fe4000f8e483f */
[----:B------:R-:W-:Y:S01]  /*7010*/  ULEA UR18, UR14, UR15, 0x9 ;  /* 0x0000000f0e127291 */ /* 0x000fe2000f8e483f */
[----:B------:R-:W-:Y:S01]  /*7020*/  UMOV UR17, 0xc0000010 ;  /* 0xc000001000117882 */ /* 0x000fe20000000000 */
[----:B------:R-:W-:Y:S01]  /*7030*/  UMOV UR19, 0xc0000010 ;  /* 0xc000001000137882 */ /* 0x000fe20000000000 */
[----:B----4-:R-:W-:-:S06]  /*7040*/  WARPGROUP.ARRIVE ;  /* 0x00000000000079c5 */ /* 0x010fcc0000000000 */
[----:B------:R-:W-:Y:S03]  /*7050*/  QGMMA.64x256x32.F32.E5M2.E5M2 R108, gdesc[UR16], R108, UP0, gsb0 ;  /* 0x03e00000106c79f3 */ /* 0x000fe6000b80386c */
[----:B------:R-:W-:Y:S02]  /*7060*/  WARPGROUP.DEPBAR.LE gsb0, 0x0 ;  /* 0x00008000000079c5 */ /* 0x000fe40000010000 */
[----:B------:R-:W-:Y:S01]  /*7070*/  STL.64 [R1], R108 ;  /* 0x0000006c01007387 */ /* 0x000fe20000100a00 */
[----:B0-----:R-:W-:-:S03]  /*7080*/  IMAD.MOV.U32 R3, RZ, RZ, R108 ;  /* 0x000000ffff037224 */ /* 0x001fc600078e006c */
        /* <DEDUP_REMOVED lines=63> */
[----:B0-----:R0:W5:Y:S04]  /*7480*/  LDL.LU.64 R234, [R1+0x670] ;  /* 0x0006700001ea7983 */ /* 0x0011680000300a00 */
[----:B------:R0:W5:Y:S04]  /*7490*/  LDL.LU.64 R232, [R1+0x668] ;  /* 0x0006680001e87983 */ /* 0x0001680000300a00 */
        /* <DEDUP_REMOVED lines=62> */
[----:B------:R-:W-:Y:S01]  /*7880*/  UIADD3 UR16, UR16, 0x100, URZ ;  /* 0x0000010010107890 */ /* 0x000fe2000fffe03f */
[----:B------:R-:W-:Y:S01]  /*7890*/  UMOV UR17, 0xc0000010 ;  /* 0xc000001000117882 */ /* 0x000fe20000000000 */
[----:B------:R-:W-:Y:S01]  /*78a0*/  UIADD3 UR6, UR6, 0x1, URZ ;  /* 0x0000000106067890 */ /* 0x000fe2000fffe03f */
[----:B----4-:R-:W-:-:S06]  /*78b0*/  WARPGROUP.ARRIVE ;  /* 0x00000000000079c5 */ /* 0x010fcc0000000000 */
[----:B------:R-:W-:Y:S01]  /*78c0*/  QGMMA.64x256x32.F32.E5M2.E5M2 R24, gdesc[UR16], R24, UP0, gsb0 ;  /* 0x03e00000101879f3 */ /* 0x000fe2000b803818 */
[----:B------:R-:W-:-:S04]  /*78d0*/  UISETP.NE.AND UP0, UPT, UR6, UR26, UPT ;  /* 0x0000001a0600728c */ /* 0x000fc8000bf05270 */
[----:B------:R-:W-:-:S06]  /*78e0*/  USEL UR7, URZ, 0x1, UP0 ;  /* 0x000000013f077887 */ /* 0x000fcc0008000000 */
[----:B------:R-:W-:Y:S01]  /*78f0*/  ISETP.NE.AND P0, PT, RZ, UR7, PT ;  /* 0x00000007ff007c0c */ /* 0x000fe2000bf05270 */
[----:B------:R-:W-:-:S12]  /*7900*/  WARPGROUP.DEPBAR.LE gsb0, 0x0 ;  /* 0x00008000000079c5 */ /* 0x000fd80000010000 */
[----:B0-----:R-:W-:Y:S05]  /*7910*/  @!P0 BRA `(.L_x_29) ;  /* 0x00000038008c8947 */ /* 0x001fea0003800000 */
[----:B------:R0:W-:Y:S04]  /*7920*/  STL [R1+0x660], R31 ;  /* 0x0006601f01007387 */ /* 0x0001e80000100800 */
[----:B------:R4:W-:Y:S01]  /*7930*/  STL [R1+0x65c], R32 ;  /* 0x00065c2001007387 */ /* 0x0009e20000100800 */
[----:B0-----:R-:W-:-:S03]  /*7940*/  IMAD.MOV.U32 R31, RZ, RZ, R3 ;  /* 0x000000ffff1f7224 */ /* 0x001fc600078e0003 */
[----:B----4-:R-:W4:Y:S04]  /*7950*/  LDL R32, [R1+0x4] ;  /* 0x0000040001207983 */ /* 0x010f280000100800 */
[----:B------:R0:W-:Y:S04]  /*7960*/  STL [R1+0x658], R33 ;  /* 0x0006582101007387 */ /* 0x0001e80000100800 */
[----:B0-----:R-:W2:Y:S04]  /*7970*/  LDL R33, [R1+0x8] ;  /* 0x0000080001217983 */ /* 0x001ea80000100800 */
[----:B------:R0:W-:Y:S04]  /*7980*/  STL [R1+0x654], R34 ;  /* 0x0006542201007387 */ /* 0x0001e80000100800 */
[----:B0-----:R-:W3:Y:S04]  /*7990*/  LDL R34, [R1+0xc] ;  /* 0x00000c0001227983 */ /* 0x001ee80000100800 */
        /* <DEDUP_REMOVED lines=175> */
[----:B0-----:R-:W3:Y:S04]  /*8490*/  LDL.LU R122, [R1+0x200] ;  /* 0x00020000017a7983 */ /* 0x001ee80000300800 */
        /* <DEDUP_REMOVED lines=14> */
[----:B------:R-:W3:Y:S04]  /*8580*/  LDL.LU R3, [R1+0x234] ;  /* 0x0002340001037983 */ /* 0x000ee80000300800 */
        /* <DEDUP_REMOVED lines=46> */
[----:B-----5:R0:W-:Y:S04]  /*8870*/  STL [R1+0x478], R0 ;  /* 0x0004780001007387 */ /* 0x0201e80000100800 */
[----:B0-----:R-:W3:Y:S01]  /*8880*/  LDL R0, [R1+0x168] ;  /* 0x0001680001007983 */ /* 0x001ee20000100800 */
[----:B------:R-:W-:-:S01]  /*8890*/  FADD R4, R31, R4 ;  /* 0x000000041f047221 */ /* 0x000fc20000000000 */
[----:B----4-:R-:W-:Y:S01]  /*88a0*/  FADD R5, R32, R5 ;  /* 0x0000000520057221 */ /* 0x010fe20000000000 */
[----:B--2---:R-:W-:-:S01]  /*88b0*/  FADD R6, R33, R6 ;  /* 0x0000000621067221 */ /* 0x004fc20000000000 */
[----:B------:R-:W2:Y:S01]  /*88c0*/  LDL.LU R31, [R1+0x660] ;  /* 0x00066000011f7983 */ /* 0x000ea20000300800 */
[----:B---3--:R-:W-:-:S01]  /*88d0*/  FADD R7, R34, R7 ;  /* 0x0000000722077221 */ /* 0x008fc20000000000 */
[----:B------:R-:W-:-:S02]  /*88e0*/  FADD R8, R35, R8 ;  /* 0x0000000823087221 */ /* 0x000fc40000000000 */
[----:B------:R-:W3:Y:S01]  /*88f0*/  LDL.LU R32, [R1+0x65c] ;  /* 0x00065c0001207983 */ /* 0x000ee20000300800 */
[----:B------:R-:W-:-:S03]  /*8900*/  FADD R9, R36, R9 ;  /* 0x0000000924097221 */ /* 0x000fc60000000000 */
[----:B------:R-:W4:Y:S01]  /*8910*/  LDL.LU R33, [R1+0x658] ;  /* 0x0006580001217983 */ /* 0x000f220000300800 */
        /* <DEDUP_REMOVED lines=160> */
[----:B------:R-:W-:-:S01]  /*9320*/  FADD R218, R117, R218 ;  /* 0x000000da75da7221 */ /* 0x000fc20000000000 */
[----:B------:R-:W-:Y:S02]  /*9330*/  FADD R122, R124, R122 ;  /* 0x0000007a7c7a7221 */ /* 0x000fe40000000000 */
[----:B------:R-:W4:Y:S01]  /*9340*/  LDL.LU R114, [R1+0x514] ;  /* 0x0005140001727983 */ /* 0x000f220000300800 */
[----:B------:R-:W-:-:S03]  /*9350*/  FADD R219, R118, R219 ;  /* 0x000000db76db7221 */ /* 0x000fc60000000000 */
[----:B------:R-:W4:Y:S01]  /*9360*/  LDL.LU R115, [R1+0x510] ;  /* 0x0005100001737983 */ /* 0x000f220000300800 */
[----:B------:R-:W-:-:S03]  /*9370*/  FADD R220, R119, R220 ;  /* 0x000000dc77dc7221 */ /* 0x000fc60000000000 */
[----:B------:R-:W4:Y:S01]  /*9380*/  LDL.LU R116, [R1+0x50c] ;  /* 0x00050c0001747983 */ /* 0x000f220000300800 */
[----:B------:R-:W-:-:S03]  /*9390*/  FADD R221, R120, R221 ;  /* 0x000000dd78dd7221 */ /* 0x000fc60000000000 */
[----:B------:R-:W4:Y:S04]  /*93a0*/  LDL.LU R117, [R1+0x508] ;  /* 0x0005080001757983 */ /* 0x000f280000300800 */
[----:B------:R-:W4:Y:S04]  /*93b0*/  LDL.LU R118, [R1+0x504] ;  /* 0x0005040001767983 */ /* 0x000f280000300800 */
[----:B------:R-:W4:Y:S04]  /*93c0*/  LDL.LU R119, [R1+0x500] ;  /* 0x0005000001777983 */ /* 0x000f280000300800 */
[----:B------:R-:W4:Y:S01]  /*93d0*/  LDL.LU R120, [R1+0x4fc] ;  /* 0x0004fc0001787983 */ /* 0x000f220000300800 */
[----:B------:R-:W-:-:S01]  /*93e0*/  FADD R237, R126, R237 ;  /* 0x000000ed7eed7221 */ /* 0x000fc20000000000 */
[----:B------:R-:W-:Y:S01]  /*93f0*/  FADD R236, R128, R236 ;  /* 0x000000ec80ec7221 */ /* 0x000fe20000000000 */
[----:B------:R-:W-:-:S01]  /*9400*/  FADD R225, R150, R225 ;  /* 0x000000e196e17221 */ /* 0x000fc20000000000 */
[----:B------:R0:W-:Y:S01]  /*9410*/  STL [R1+0x200], R122 ;  /* 0x0002007a01007387 */ /* 0x0001e20000100800 */
[----:B------:R-:W-:-:S01]  /*9420*/  FADD R228, R146, R228 ;  /* 0x000000e492e47221 */ /* 0x000fc20000000000 */
[----:B------:R-:W-:Y:S01]  /*9430*/  FADD R230, R143, R230 ;  /* 0x000000e68fe67221 */ /* 0x000fe20000000000 */
[----:B------:R-:W-:-:S01]  /*9440*/  FADD R231, R141, R231 ;  /* 0x000000e78de77221 */ /* 0x000fc20000000000 */
[----:B------:R-:W-:Y:S01]  /*9450*/  FADD R223, R2, R223 ;  /* 0x000000df02df7221 */ /* 0x000fe20000000000 */
[----:B------:R-:W-:-:S01]  /*9460*/  FADD R222, R0, R222 ;  /* 0x000000de00de7221 */ /* 0x000fc20000000000 */
[----:B------:R-:W-:Y:S01]  /*9470*/  FADD R224, R151, R224 ;  /* 0x000000e097e07221 */ /* 0x000fe20000000000 */
[----:B------:R-:W-:-:S01]  /*9480*/  FADD R226, R149, R226 ;  /* 0x000000e295e27221 */ /* 0x000fc20000000000 */
[----:B------:R-:W-:Y:S01]  /*9490*/  FADD R227, R147, R227 ;  /* 0x000000e393e37221 */ /* 0x000fe20000000000 */
[----:B------:R-:W-:-:S01]  /*94a0*/  FADD R229, R145, R229 ;  /* 0x000000e591e57221 */ /* 0x000fc20000000000 */
[----:B0-----:R-:W2:Y:S01]  /*94b0*/  LDL.LU R122, [R1+0x204] ;  /* 0x00020400017a7983 */ /* 0x001ea20000300800 */
[----:B------:R-:W-:-:S01]  /*94c0*/  FADD R232, R136, R232 ;  /* 0x000000e888e87221 */ /* 0x000fc20000000000 */
[----:B------:R-:W-:Y:S01]  /*94d0*/  FADD R233, R134, R233 ;  /* 0x000000e986e97221 */ /* 0x000fe20000000000 */
[----:B------:R-:W-:-:S01]  /*94e0*/  FADD R234, R132, R234 ;  /* 0x000000ea84ea7221 */ /* 0x000fc20000000000 */
[----:B------:R-:W3:Y:S01]  /*94f0*/  LDL.LU R124, [R1+0x208] ;  /* 0x00020800017c7983 */ /* 0x000ee20000300800 */
[----:B------:R-:W-:-:S03]  /*9500*/  FADD R235, R130, R235 ;  /* 0x000000eb82eb7221 */ /* 0x000fc60000000000 */
[----:B------:R-:W4:Y:S04]  /*9510*/  LDL.LU R126, [R1+0x20c] ;  /* 0x00020c00017e7983 */ /* 0x000f280000300800 */
[----:B------:R-:W4:Y:S04]  /*9520*/  LDL.LU R128, [R1+0x210] ;  /* 0x0002100001807983 */ /* 0x000f280000300800 */
[----:B------:R-:W4:Y:S04]  /*9530*/  LDL.LU R150, [R1+0x214] ;  /* 0x0002140001967983 */ /* 0x000f280000300800 */
[----:B------:R-:W4:Y:S04]  /*9540*/  LDL.LU R146, [R1+0x218] ;  /* 0x0002180001927983 */ /* 0x000f280000300800 */
[----:B------:R-:W4:Y:S04]  /*9550*/  LDL.LU R143, [R1+0x21c] ;  /* 0x00021c00018f7983 */ /* 0x000f280000300800 */
[----:B------:R-:W4:Y:S04]  /*9560*/  LDL.LU R141, [R1+0x220] ;  /* 0x00022000018d7983 */ /* 0x000f280000300800 */
[----:B------:R-:W4:Y:S04]  /*9570*/  LDL.LU R2, [R1+0x224] ;  /* 0x0002240001027983 */ /* 0x000f280000300800 */
[----:B------:R-:W4:Y:S04]  /*9580*/  LDL.LU R0, [R1+0x228] ;  /* 0x0002280001007983 */ /* 0x000f280000300800 */
[----:B------:R-:W4:Y:S04]  /*9590*/  LDL R130, [R1+0x1e0] ;  /* 0x0001e00001827983 */ /* 0x000f280000100800 */
[----:B------:R-:W4:Y:S04]  /*95a0*/  LDL R132, [R1+0x1e4] ;  /* 0x0001e40001847983 */ /* 0x000f280000100800 */
[----:B------:R-:W4:Y:S04]  /*95b0*/  LDL R134, [R1+0x1e8] ;  /* 0x0001e80001867983 */ /* 0x000f280000100800 */
[----:B------:R-:W4:Y:S04]  /*95c0*/  LDL R136, [R1+0x1ec] ;  /* 0x0001ec0001887983 */ /* 0x000f280000100800 */
[----:B------:R-:W4:Y:S04]  /*95d0*/  LDL R151, [R1+0x1f0] ;  /* 0x0001f00001977983 */ /* 0x000f280000100800 */
[----:B------:R-:W4:Y:S04]  /*95e0*/  LDL R149, [R1+0x1f4] ;  /* 0x0001f40001957983 */ /* 0x000f280000100800 */
[----:B------:R-:W4:Y:S04]  /*95f0*/  LDL R147, [R1+0x1f8] ;  /* 0x0001f80001937983 */ /* 0x000f280000100800 */
[----:B------:R-:W4:Y:S01]  /*9600*/  LDL R145, [R1+0x1fc] ;  /* 0x0001fc0001917983 */ /* 0x000f220000100800 */
[----:B------:R-:W-:-:S01]  /*9610*/  FADD R137, R138, R137 ;  /* 0x000000898a897221 */ /* 0x000fc20000000000 */
[----:B------:R-:W-:Y:S01]  /*9620*/  FADD R133, R135, R133 ;  /* 0x0000008587857221 */ /* 0x000fe20000000000 */
[----:B------:R-:W-:-:S01]  /*9630*/  FADD R3, R131, R3 ;  /* 0x0000000383037221 */ /* 0x000fc20000000000 */
[----:B--2---:R-:W-:-:S02]  /*9640*/  FADD R122, R121, R122 ;  /* 0x0000007a797a7221 */ /* 0x004fc40000000000 */
[----:B------:R-:W2:Y:S01]  /*9650*/  LDL.LU R121, [R1+0x4f8] ;  /* 0x0004f80001797983 */ /* 0x000ea20000300800 */
[----:B---3--:R-:W-:-:S03]  /*9660*/  FADD R124, R123, R124 ;  /* 0x0000007c7b7c7221 */ /* 0x008fc60000000000 */
[----:B------:R0:W-:Y:S01]  /*9670*/  STL [R1+0x204], R122 ;  /* 0x0002047a01007387 */ /* 0x0001e20000100800 */
[----:B----4-:R-:W-:-:S01]  /*9680*/  FADD R126, R125, R126 ;  /* 0x0000007e7d7e7221 */ /* 0x010fc20000000000 */
[----:B------:R-:W-:Y:S02]  /*9690*/  FADD R128, R127, R128 ;  /* 0x000000807f807221 */ /* 0x000fe40000000000 */
[----:B0-----:R-:W3:Y:S04]  /*96a0*/  LDL.LU R122, [R1+0x4f4] ;  /* 0x0004f400017a7983 */ /* 0x001ee80000300800 */
[----:B------:R-:W4:Y:S04]  /*96b0*/  LDL.LU R123, [R1+0x4f0] ;  /* 0x0004f000017b7983 */ /* 0x000f280000300800 */
[----:B------:R0:W-:Y:S01]  /*96c0*/  STL [R1+0x208], R124 ;  /* 0x0002087c01007387 */ /* 0x0001e20000100800 */
[----:B------:R-:W-:-:S01]  /*96d0*/  FADD R150, R129, R150 ;  /* 0x0000009681967221 */ /* 0x000fc20000000000 */
[----:B------:R-:W-:Y:S01]  /*96e0*/  FADD R146, R148, R146 ;  /* 0x0000009294927221 */ /* 0x000fe20000000000 */
[----:B------:R-:W-:-:S01]  /*96f0*/  FADD R143, R144, R143 ;  /* 0x0000008f908f7221 */ /* 0x000fc20000000000 */
[----:B------:R-:W-:Y:S01]  /*9700*/  FADD R141, R142, R141 ;  /* 0x0000008d8e8d7221 */ /* 0x000fe20000000000 */
[----:B0-----:R-:W4:Y:S04]  /*9710*/  LDL.LU R124, [R1+0x4ec] ;  /* 0x0004ec00017c7983 */ /* 0x001f280000300800 */
[----:B------:R-:W4:Y:S04]  /*9720*/  LDL.LU R125, [R1+0x4e8] ;  /* 0x0004e800017d7983 */ /* 0x000f280000300800 */
[----:B------:R0:W-:Y:S01]  /*9730*/  STL [R1+0x20c], R126 ;  /* 0x00020c7e01007387 */ /* 0x0001e20000100800 */
[----:B------:R-:W-:-:S01]  /*9740*/  FADD R2, R140, R2 ;  /* 0x000000028c027221 */ /* 0x000fc20000000000 */
[----:B------:R-:W-:-:S02]  /*9750*/  FADD R0, R139, R0 ;  /* 0x000000008b007221 */ /* 0x000fc40000000000 */
[----:B0-----:R-:W4:Y:S04]  /*9760*/  LDL.LU R126, [R1+0x4e4] ;  /* 0x0004e400017e7983 */ /* 0x001f280000300800 */
[----:B------:R-:W4:Y:S04]  /*9770*/  LDL.LU R127, [R1+0x4e0] ;  /* 0x0004e000017f7983 */ /* 0x000f280000300800 */
[----:B------:R0:W-:Y:S04]  /*9780*/  STL [R1+0x210], R128 ;  /* 0x0002108001007387 */ /* 0x0001e80000100800 */
[----:B0-----:R-:W4:Y:S04]  /*9790*/  LDL.LU R128, [R1+0x4dc] ;  /* 0x0004dc0001807983 */ /* 0x001f280000300800 */
[----:B------:R-:W4:Y:S04]  /*97a0*/  LDL.LU R129, [R1+0x4d8] ;  /* 0x0004d80001817983 */ /* 0x000f280000300800 */
[----:B------:R-:W-:Y:S04]  /*97b0*/  STL [R1+0x214], R150 ;  /* 0x0002149601007387 */ /* 0x000fe80000100800 */
[----:B------:R-:W-:Y:S04]  /*97c0*/  STL [R1+0x218], R146 ;  /* 0x0002189201007387 */ /* 0x000fe80000100800 */
[----:B------:R-:W-:Y:S04]  /*97d0*/  STL [R1+0x21c], R143 ;  /* 0x00021c8f01007387 */ /* 0x000fe80000100800 */
[----:B------:R-:W-:Y:S04]  /*97e0*/  STL [R1+0x220], R141 ;  /* 0x0002208d01007387 */ /* 0x000fe80000100800 */
[----:B------:R-:W-:Y:S04]  /*97f0*/  STL [R1+0x224], R2 ;  /* 0x0002240201007387 */ /* 0x000fe80000100800 */
[----:B------:R-:W-:Y:S04]  /*9800*/  STL [R1+0x228], R0 ;  /* 0x0002280001007387 */ /* 0x000fe80000100800 */
[----:B------:R-:W2:Y:S04]  /*9810*/  LDL.LU R131, [R1+0x238] ;  /* 0x0002380001837983 */ /* 0x000ea80000300800 */
[----:B------:R-:W-:Y:S04]  /*9820*/  STL [R1+0x22c], R137 ;  /* 0x00022c8901007387 */ /* 0x000fe80000100800 */
[----:B------:R0:W-:Y:S04]  /*9830*/  STL [R1+0x230], R133 ;  /* 0x0002308501007387 */ /* 0x0001e80000100800 */
[----:B0-----:R-:W3:Y:S04]  /*9840*/  LDL.LU R133, [R1+0x23c] ;  /* 0x00023c0001857983 */ /* 0x001ee80000300800 */
[----:B------:R-:W4:Y:S04]  /*9850*/  LDL.LU R135, [R1+0x240] ;  /* 0x0002400001877983 */ /* 0x000f280000300800 */
[----:B------:R0:W-:Y:S04]  /*9860*/  STL [R1+0x234], R3 ;  /* 0x0002340301007387 */ /* 0x0001e80000100800 */
        /* <DEDUP_REMOVED lines=11> */
[----:B0-----:R-:W4:Y:S04]  /*9920*/  LDL.LU R3, [R1+0x270] ;  /* 0x0002700001037983 */ /* 0x001f280000300800 */
[----:B------:R-:W4:Y:S04]  /*9930*/  LDL.LU R2, [R1+0x274] ;  /* 0x0002740001027983 */ /* 0x000f280000300800 */
[----:B------:R-:W4:Y:S01]  /*9940*/  LDL.LU R0, [R1+0x278] ;  /* 0x0002780001007983 */ /* 0x000f220000300800 */
[----:B--2---:R-:W-:-:S03]  /*9950*/  FADD R131, R130, R131 ;  /* 0x0000008382837221 */ /* 0x004fc60000000000 */
[----:B------:R-:W2:Y:S04]  /*9960*/  LDL.LU R130, [R1+0x4d4] ;  /* 0x0004d40001827983 */ /* 0x000ea80000300800 */
[----:B------:R0:W-:Y:S04]  /*9970*/  STL [R1+0x238], R131 ;  /* 0x0002388301007387 */ /* 0x0001e80000100800 */
[----:B0-----:R-:W2:Y:S01]  /*9980*/  LDL.LU R131, [R1+0x4d0] ;  /* 0x0004d00001837983 */ /* 0x001ea20000300800 */
[----:B---3--:R-:W-:-:S03]  /*9990*/  FADD R133, R132, R133 ;  /* 0x0000008584857221 */ /* 0x008fc60000000000 */
[----:B------:R-:W3:Y:S01]  /*99a0*/  LDL.LU R132, [R1+0x4cc] ;  /* 0x0004cc0001847983 */ /* 0x000ee20000300800 */
[----:B----4-:R-:W-:-:S03]  /*99b0*/  FADD R135, R134, R135 ;  /* 0x0000008786877221 */ /* 0x010fc60000000000 */
[----:B------:R0:W-:Y:S01]  /*99c0*/  STL [R1+0x23c], R133 ;  /* 0x00023c8501007387 */ /* 0x0001e20000100800 */
[----:B------:R-:W-:-:S03]  /*99d0*/  FADD R137, R136, R137 ;  /* 0x0000008988897221 */ /* 0x000fc60000000000 */
[----:B0-----:R-:W4:Y:S01]  /*99e0*/  LDL.LU R133, [R1+0x4c8] ;  /* 0x0004c80001857983 */ /* 0x001f220000300800 */
[----:B------:R-:W-:-:S03]  /*99f0*/  FADD R150, R151, R150 ;  /* 0x0000009697967221 */ /* 0x000fc60000000000 */
[----:B------:R-:W4:Y:S01]  /*9a00*/  LDL.LU R134, [R1+0x4c4] ;  /* 0x0004c40001867983 */ /* 0x000f220000300800 */
[----:B------:R-:W-:-:S03]  /*9a10*/  FADD R148, R149, R148 ;  /* 0x0000009495947221 */ /* 0x000fc60000000000 */
[----:B------:R0:W-:Y:S01]  /*9a20*/  STL [R1+0x240], R135 ;  /* 0x0002408701007387 */ /* 0x0001e20000100800 */
[----:B------:R-:W-:-:S01]  /*9a30*/  FADD R146, R147, R146 ;  /* 0x0000009293927221 */ /* 0x000fc20000000000 */
[----:B------:R-:W-:Y:S02]  /*9a40*/  FADD R144, R145, R144 ;  /* 0x0000009091907221 */ /* 0x000fe40000000000 */
[----:B0-----:R-:W4:Y:S01]  /*9a50*/  LDL.LU R135, [R1+0x4c0] ;  /* 0x0004c00001877983 */ /* 0x001f220000300800 */
[----:B------:R-:W-:-:S03]  /*9a60*/  FADD R143, R24, R143 ;  /* 0x0000008f188f7221 */ /* 0x000fc60000000000 */
[----:B------:R-:W4:Y:S01]  /*9a70*/  LDL.LU R136, [R1+0x4bc] ;  /* 0x0004bc0001887983 */ /* 0x000f220000300800 */
[----:B------:R-:W-:-:S03]  /*9a80*/  FADD R142, R25, R142 ;  /* 0x0000008e198e7221 */ /* 0x000fc60000000000 */
[----:B------:R0:W-:Y:S01]  /*9a90*/  STL [R1+0x244], R137 ;  /* 0x0002448901007387 */ /* 0x0001e20000100800 */
[----:B------:R-:W-:-:S01]  /*9aa0*/  FADD R141, R26, R141 ;  /* 0x0000008d1a8d7221 */ /* 0x000fc20000000000 */
[----:B------:R-:W-:Y:S01]  /*9ab0*/  FADD R140, R27, R140 ;  /* 0x0000008c1b8c7221 */ /* 0x000fe20000000000 */
[----:B------:R-:W-:-:S01]  /*9ac0*/  FADD R139, R28, R139 ;  /* 0x0000008b1c8b7221 */ /* 0x000fc20000000000 */
[----:B0-----:R-:W4:Y:S04]  /*9ad0*/  LDL.LU R137, [R1+0x4b8] ;  /* 0x0004b80001897983 */ /* 0x001f280000300800 */
[----:B------:R0:W-:Y:S01]  /*9ae0*/  STL [R1+0x248], R150 ;  /* 0x0002489601007387 */ /* 0x0001e20000100800 */
[----:B------:R-:W-:-:S03]  /*9af0*/  FADD R138, R29, R138 ;  /* 0x0000008a1d8a7221 */ /* 0x000fc60000000000 */
[----:B------:R1:W-:Y:S04]  /*9b00*/  STL [R1+0x24c], R148 ;  /* 0x00024c9401007387 */ /* 0x0003e80000100800 */
        /* <DEDUP_REMOVED lines=9> */
[----:B------:R1:W-:Y:S04]  /*9ba0*/  STL [R1+0x268], R139 ;  /* 0x0002688b01007387 */ /* 0x0003e80000100800 */
[----:B------:R1:W-:Y:S04]  /*9bb0*/  STL [R1+0x26c], R138 ;  /* 0x00026c8a01007387 */ /* 0x0003e80000100800 */
[----:B------:R-:W2:Y:S04]  /*9bc0*/  LDL.LU R151, [R1+0x27c] ;  /* 0x00027c0001977983 */ /* 0x000ea80000300800 */
[----:B------:R1:W-:Y:S04]  /*9bd0*/  STL [R1+0x270], R3 ;  /* 0x0002700301007387 */ /* 0x0003e80000100800 */
[----:B0-----:R-:W3:Y:S04]  /*9be0*/  LDL.LU R150, [R1+0x280] ;  /* 0x0002800001967983 */ /* 0x001ee80000300800 */
[----:B------:R0:W-:Y:S04]  /*9bf0*/  STL [R1+0x274], R2 ;  /* 0x0002740201007387 */ /* 0x0001e80000100800 */
[----:B------:R-:W4:Y:S04]  /*9c00*/  LDL.LU R149, [R1+0x284] ;  /* 0x0002840001957983 */ /* 0x000f280000300800 */
[----:B------:R0:W-:Y:S04]  /*9c10*/  STL [R1+0x278], R0 ;  /* 0x0002780001007387 */ /* 0x0001e80000100800 */
[----:B-1----:R-:W4:Y:S04]  /*9c20*/  LDL.LU R148, [R1+0x288] ;  /* 0x0002880001947983 */ /* 0x002f280000300800 */
        /* <DEDUP_REMOVED lines=12> */
[----:B------:R-:W4:Y:S01]  /*9cf0*/  LDL.LU R0, [R1+0x2bc] ;  /* 0x0002bc0001007983 */ /* 0x000f220000300800 */
[----:B--2---:R-:W-:-:S01]  /*9d00*/  FADD R151, R33, R151 ;  /* 0x0000009721977221 */ /* 0x004fc20000000000 */
[----:B---3--:R-:W-:-:S04]  /*9d10*/  FADD R150, R34, R150 ;  /* 0x0000009622967221 */ /* 0x008fc80000000000 */
[----:B------:R0:W-:Y:S01]  /*9d20*/  STL [R1+0x27c], R151 ;  /* 0x00027c9701007387 */ /* 0x0001e20000100800 */
[----:B----4-:R-:W-:-:S03]  /*9d30*/  FADD R149, R35, R149 ;  /* 0x0000009523957221 */ /* 0x010fc60000000000 */
[----:B------:R1:W-:Y:S01]  /*9d40*/  STL [R1+0x280], R150 ;  /* 0x0002809601007387 */ /* 0x0003e20000100800 */
[----:B------:R-:W-:-:S03]  /*9d50*/  FADD R148, R36, R148 ;  /* 0x0000009424947221 */ /* 0x000fc60000000000 */
        /* <DEDUP_REMOVED lines=24> */
[----:B0-----:R-:W4:Y:S01]  /*9ee0*/  LDL.LU R151, [R1+0x2c0] ;  /* 0x0002c00001977983 */ /* 0x001f220000300800 */
[----:B------:R-:W-:-:S03]  /*9ef0*/  FADD R0, R49, R0 ;  /* 0x0000000031007221 */ /* 0x000fc60000000000 */
[----:B------:R0:W-:Y:S04]  /*9f00*/  STL [R1+0x2b4], R3 ;  /* 0x0002b40301007387 */ /* 0x0001e80000100800 */
[----:B-1----:R-:W4:Y:S04]  /*9f10*/  LDL.LU R150, [R1+0x2c4] ;  /* 0x0002c40001967983 */ /* 0x002f280000300800 */
[----:B------:R1:W-:Y:S04]  /*9f20*/  STL [R1+0x2b8], R2 ;  /* 0x0002b80201007387 */ /* 0x0003e80000100800 */
[----:B--2---:R-:W2:Y:S04]  /*9f30*/  LDL.LU R149, [R1+0x2c8] ;  /* 0x0002c80001957983 */ /* 0x004ea80000300800 */
[----:B------:R1:W-:Y:S04]  /*9f40*/  STL [R1+0x2bc], R0 ;  /* 0x0002bc0001007387 */ /* 0x0003e80000100800 */
[----:B---3--:R-:W3:Y:S04]  /*9f50*/  LDL.LU R148, [R1+0x2cc] ;  /* 0x0002cc0001947983 */ /* 0x008ee80000300800 */
[----:B----4-:R-:W4:Y:S04]  /*9f60*/  LDL.LU R147, [R1+0x2d0] ;  /* 0x0002d00001937983 */ /* 0x010f280000300800 */
        /* <DEDUP_REMOVED lines=10> */
[----:B-1----:R-:W4:Y:S04]  /*a010*/  LDL.LU R2, [R1+0x2fc] ;  /* 0x0002fc0001027983 */ /* 0x002f280000300800 */
[----:B------:R-:W4:Y:S01]  /*a020*/  LDL.LU R0, [R1+0x300] ;  /* 0x0003000001007983 */ /* 0x000f220000300800 */
[----:B------:R-:W-:-:S01]  /*a030*/  FADD R151, R50, R151 ;  /* 0x0000009732977221 */ /* 0x000fc20000000000 */
[----:B------:R-:W-:-:S04]  /*a040*/  FADD R150, R51, R150 ;  /* 0x0000009633967221 */ /* 0x000fc80000000000 */
[----:B------:R0:W-:Y:S01]  /*a050*/  STL [R1+0x2c0], R151 ;  /* 0x0002c09701007387 */ /* 0x0001e20000100800 */
[----:B--2---:R-:W-:-:S03]  /*a060*/  FADD R149, R52, R149 ;  /* 0x0000009534957221 */ /* 0x004fc60000000000 */
[----:B------:R1:W-:Y:S01]  /*a070*/  STL [R1+0x2c4], R150 ;  /* 0x0002c49601007387 */ /* 0x0003e20000100800 */
[----:B---3--:R-:W-:-:S03]  /*a080*/  FADD R148, R53, R148 ;  /* 0x0000009435947221 */ /* 0x008fc60000000000 */
        /* <DEDUP_REMOVED lines=200> */
[----:B------:R-:W-:Y:S01]  /*ad10*/  STL [R1+0x3d0], R151 ;  /* 0x0003d09701007387 */ /* 0x000fe20000100800 */
[----:B--2---:R-:W-:-:S03]  /*ad20*/  FADD R149, R120, R149 ;  /* 0x0000009578957221 */ /* 0x004fc60000000000 */
[----:B------:R-:W-:Y:S01]  /*ad30*/  STL [R1+0x3d4], R150 ;  /* 0x0003d49601007387 */ /* 0x000fe20000100800 */
[----:B---3--:R-:W-:-:S03]  /*ad40*/  FADD R148, R121, R148 ;  /* 0x0000009479947221 */ /* 0x008fc60000000000 */
[----:B------:R-:W-:Y:S01]  /*ad50*/  STL [R1+0x3d8], R149 ;  /* 0x0003d89501007387 */ /* 0x000fe20000100800 */
[----:B----4-:R-:W-:-:S03]  /*ad60*/  FADD R147, R122, R147 ;  /* 0x000000937a937221 */ /* 0x010fc60000000000 */
[----:B------:R-:W-:Y:S01]  /*ad70*/  STL [R1+0x3dc], R148 ;  /* 0x0003dc9401007387 */ /* 0x000fe20000100800 */
[----:B------:R-:W-:-:S03]  /*ad80*/  FADD R146, R123, R146 ;  /* 0x000000927b927221 */ /* 0x000fc60000000000 */
        /* <DEDUP_REMOVED lines=18> */
[----:B------:R0:W-:Y:S04]  /*aeb0*/  STL [R1+0x404], R138 ;  /* 0x0004048a01007387 */ /* 0x0001e80000100800 */
[----:B0-----:R-:W2:Y:S04]  /*aec0*/  LDL.LU R138, [R1+0x414] ;  /* 0x00041400018a7983 */ /* 0x001ea80000300800 */
[----:B------:R-:W-:Y:S04]  /*aed0*/  STL [R1+0x408], R3 ;  /* 0x0004080301007387 */ /* 0x000fe80000100800 */
[----:B------:R-:W3:Y:S01]  /*aee0*/  LDL.LU R139, [R1+0x418] ;  /* 0x00041800018b7983 */ /* 0x000ee20000300800 */
[----:B------:R-:W-:-:S01]  /*aef0*/  FADD R2, R133, R2 ;  /* 0x0000000285027221 */ /* 0x000fc20000000000 */
[----:B------:R-:W-:-:S04]  /*af00*/  FADD R0, R134, R0 ;  /* 0x0000000086007221 */ /* 0x000fc80000000000 */
[----:B------:R0:W-:Y:S04]  /*af10*/  STL [R1+0x40c], R2 ;  /* 0x00040c0201007387 */ /* 0x0001e80000100800 */
        /* <DEDUP_REMOVED lines=16> */
[----:B--2---:R-:W-:-:S05]  /*b020*/  FADD R138, R135, R138 ;  /* 0x0000008a878a7221 */ /* 0x004fca0000000000 */
[----:B------:R0:W-:Y:S01]  /*b030*/  STL [R1+0x414], R138 ;  /* 0x0004148a01007387 */ /* 0x0001e20000100800 */
[----:B---3--:R-:W-:-:S03]  /*b040*/  FADD R139, R136, R139 ;  /* 0x0000008b888b7221 */ /* 0x008fc60000000000 */
[----:B0-----:R-:W2:Y:S04]  /*b050*/  LDL.LU R138, [R1+0x4b4] ;  /* 0x0004b400018a7983 */ /* 0x001ea80000300800 */
[----:B------:R0:W-:Y:S04]  /*b060*/  STL [R1+0x418], R139 ;  /* 0x0004188b01007387 */ /* 0x0001e80000100800 */
[----:B0-----:R-:W3:Y:S01]  /*b070*/  LDL.LU R139, [R1+0x4b0] ;  /* 0x0004b000018b7983 */ /* 0x001ee20000300800 */
[----:B----4-:R-:W-:-:S05]  /*b080*/  FADD R140, R137, R140 ;  /* 0x0000008c898c7221 */ /* 0x010fca0000000000 */
[----:B------:R0:W-:Y:S04]  /*b090*/  STL [R1+0x41c], R140 ;  /* 0x00041c8c01007387 */ /* 0x0001e80000100800 */
[----:B0-----:R-:W4:Y:S01]  /*b0a0*/  LDL.LU R140, [R1+0x4ac] ;  /* 0x0004ac00018c7983 */ /* 0x001f220000300800 */
        /* <DEDUP_REMOVED lines=35> */
[----:B0-----:R0:W5:Y:S01]  /*b2e0*/  LDL.LU R2, [R1+0x47c] ;  /* 0x00047c0001027983 */ /* 0x0011620000300800 */
[----:B------:R-:W-:Y:S01]  /*b2f0*/  UMOV UR6, URZ ;  /* 0x0000003f00067c82 */ /* 0x000fe20008000000 */
[----:B--2---:R-:W-:-:S05]  /*b300*/  FADD R0, R150, R0 ;  /* 0x0000000096007221 */ /* 0x004fca0000000000 */
[----:B------:R1:W-:Y:S01]  /*b310*/  STL [R1+0x450], R0 ;  /* 0x0004500001007387 */ /* 0x0003e20000100800 */
[----:B---3--:R-:W-:-:S03]  /*b320*/  FADD R3, R3, R151 ;  /* 0x0000009703037221 */ /* 0x008fc60000000000 */
[----:B-1----:R0:W5:Y:S04]  /*b330*/  LDL.LU R0, [R1+0x478] ;  /* 0x0004780001007983 */ /* 0x0021680000300800 */
[----:B------:R0:W-:Y:S02]  /*b340*/  STL [R1+0x454], R3 ;  /* 0x0004540301007387 */ /* 0x0001e40000100800 */
.L_x_29:
[----:B------:R-:W-:Y:S05]  /*b350*/  @!P1 BRA `(.L_x_30) ;  /* 0x0000000000049947 */ /* 0x000fea0003800000 */
[----:B------:R-:W-:Y:S01]  /*b360*/  BPT.TRAP 0x1 ;  /* 0x000000040000795c */ /* 0x000fe20000300000 */
.L_x_30:
[----:B0-----:R-:W4:Y:S04]  /*b370*/  LDL R3, [R1+0x458] ;  /* 0x0004580001037983 */ /* 0x001f280000100800 */
[----:B-----5:R0:W-:Y:S04]  /*b380*/  STL [R1+0x478], R0 ;  /* 0x0004780001007387 */ /* 0x0201e80000100800 */
[----:B0-----:R-:W2:Y:S01]  /*b390*/  LDL R0, [R1+0x45c] ;  /* 0x00045c0001007983 */ /* 0x001ea20000100800 */
[----:B----4-:R-:W-:Y:S01]  /*b3a0*/  ISETP.NE.AND P0, PT, R3, RZ, PT ;  /* 0x000000ff0300720c */ /* 0x010fe20003f05270 */
[----:B------:R-:W-:-:S12]  /*b3b0*/  IMAD.U32 R3, RZ, RZ, UR25 ;  /* 0x00000019ff037e24 */ /* 0x000fd8000f8e00ff */
[----:B------:R-:W-:-:S05]  /*b3c0*/  @P0 LEA R3, R3, UR11, 0x3 ;  /* 0x0000000b03030c11 */ /* 0x000fca000f8e18ff */
[----:B------:R-:W-:-:S05]  /*b3d0*/  @P0 VIADD R3, R3, 0x70 ;  /* 0x0000007003030836 */ /* 0x000fca0000000000 */
[----:B--2---:R-:W-:Y:S02]  /*b3e0*/  @P0 PRMT R3, R0, 0x654, R3 ;  /* 0x0000065400030816 */ /* 0x004fe40000000003 */
[----:B------:R0:W5:Y:S01]  /*b3f0*/  LDL.LU R0, [R1+0x478] ;  /* 0x0004780001007983 */ /* 0x0001620000300800 */
[----:B------:R-:W-:Y:S01]  /*b400*/  UISETP.GT.U32.AND UP0, UPT, UR13, 0x1, UPT ;  /* 0x000000010d00788c */ /* 0x000fe2000bf04070 */
[----:B------:R0:W-:Y:S05]  /*b410*/  @P0 SYNCS.ARRIVE.TRANS64.RED.A1T0 RZ, [R3+URZ], RZ ;  /* 0x000000ff03ff09a7 */ /* 0x0001ea000810043f */
[----:B------:R-:W-:-:S13]  /*b420*/  PLOP3.LUT P0, PT, PT, PT, UP0, 0x80, 0x0 ;  /* 0x000000000000781c */ /* 0x000fda0003f0f008 */
[----:B0-----:R-:W-:Y:S05]  /*b430*/  @P0 BRA `(.L_x_31) ;  /* 0x0000000000040947 */ /* 0x001fea0003800000 */
[----:B------:R-:W-:Y:S01]  /*b440*/  BPT.TRAP 0x1 ;  /* 0x000000040000795c */ /* 0x000fe20000300000 */
.L_x_31:
[----:B------:R-:W-:Y:S01]  /*b450*/  UIADD3 UR14, UR14, 0x1, URZ ;  /* 0x000000010e0e7890 */ /* 0x000fe2000fffe03f */
[C---:B------:R-:W-:Y:S01]  /*b460*/  ISETP.GT.AND P0, PT, R2.reuse, 0x1, PT ;  /* 0x000000010200780c */ /* 0x040fe20003f04270 */
[----:B------:R-:W-:Y:S01]  /*b470*/  UIADD3 UR25, UR25, 0x1, URZ ;  /* 0x0000000119197890 */ /* 0x000fe2000fffe03f */
[----:B------:R-:W-:Y:S01]  /*b480*/  VIADD R2, R2, 0xffffffff ;  /* 0xffffffff02027836 */ /* 0x000fe20000000000 */
[----:B------:R-:W-:Y:S02]  /*b490*/  UISETP.NE.AND UP0, UPT, UR14, 0xe, UPT ;  /* 0x0000000e0e00788c */ /* 0x000fe4000bf05270 */
[----:B------:R-:W-:Y:S02]  /*b4a0*/  UISETP.NE.AND UP1, UPT, UR25, 0xe, UPT ;  /* 0x0000000e1900788c */ /* 0x000fe4000bf25270 */
[----:B------:R-:W-:Y:S02]  /*b4b0*/  USEL UR8, URZ, 0x1, UP0 ;  /* 0x000000013f087887 */ /* 0x000fe40008000000 */
[----:B------:R-:W-:-:S02]  /*b4c0*/  USEL UR14, UR14, URZ, UP0 ;  /* 0x0000003f0e0e7287 */ /* 0x000fc40008000000 */
[----:B------:R-:W-:Y:S02]  /*b4d0*/  USEL UR25, UR25, URZ, UP1 ;  /* 0x0000003f19197287 */ /* 0x000fe40008800000 */
[----:B-----5:R-:W-:Y:S01]  /*b4e0*/  LOP3.LUT R0, R0, UR8, RZ, 0x3c, !PT ;  /* 0x0000000800007c12 */ /* 0x020fe2000f8e3cff */
[----:B------:R-:W-:Y:S01]  /*b4f0*/  UMOV UR8, 0x1 ;  /* 0x0000000100087882 */ /* 0x000fe20000000000 */
[----:B------:R-:W-:Y:S08]  /*b500*/  @P0 BRA `(.L_x_32) ;  /* 0xffffffb000600947 */ /* 0x000ff0000383ffff */
.L_x_24:
[----:B------:R-:W-:-:S04]  /*b510*/  UISETP.NE.AND UP0, UPT, UR6, URZ, UPT ;  /* 0x0000003f0600728c */ /* 0x000fc8000bf05270 */
[----:B------:R-:W-:-:S06]  /*b520*/  USEL UR6, URZ, 0x1, !UP0 ;  /* 0x000000013f067887 */ /* 0x000fcc000c000000 */
[----:B------:R-:W-:-:S13]  /*b530*/  ISETP.NE.AND P0, PT, RZ, UR6, PT ;  /* 0x00000006ff007c0c */ /* 0x000fda000bf05270 */
[----:B------:R-:W-:Y:S05]  /*b540*/  @!P0 BRA `(.L_x_33) ;  /* 0x0000003800188947 */ /* 0x000fea0003800000 */
[----:B------:R0:W-:Y:S04]  /*b550*/  STL [R1+0x628], R43 ;  /* 0x0006282b01007387 */ /* 0x0001e80000100800 */
[----:B0-----:R-:W4:Y:S04]  /*b560*/  LDL.LU R43, [R1] ;  /* 0x00000000012b7983 */ /* 0x001f280000300800 */
[----:B------:R0:W-:Y:S04]  /*b570*/  STL [R1+0x624], R44 ;  /* 0x0006242c01007387 */ /* 0x0001e80000100800 */
[----:B0-----:R-:W5:Y:S04]  /*b580*/  LDL.LU R44, [R1+0x4] ;  /* 0x00000400012c7983 */ /* 0x001f680000300800 */
[----:B------:R0:W-:Y:S04]  /*b590*/  STL [R1+0x620], R45 ;  /* 0x0006202d01007387 */ /* 0x0001e80000100800 */
[----:B0-----:R-:W2:Y:S04]  /*b5a0*/  LDL.LU R45, [R1+0x8] ;  /* 0x00000800012d7983 */ /* 0x001ea80000300800 */
[----:B------:R0:W-:Y:S04]  /*b5b0*/  STL [R1+0x61c], R46 ;  /* 0x00061c2e01007387 */ /* 0x0001e80000100800 */
[----:B0-----:R-:W3:Y:S04]  /*b5c0*/  LDL.LU R46, [R1+0xc] ;  /* 0x00000c00012e7983 */ /* 0x001ee80000300800 */
        /* <DEDUP_REMOVED lines=140> */
[----:B------:R-:W3:Y:S04]  /*be90*/  LDL.LU R0, [R1+0x204] ;  /* 0x0002040001007983 */ /* 0x000ee80000300800 */
[----:B------:R-:W3:Y:S04]  /*bea0*/  LDL.LU R2, [R1+0x1b0] ;  /* 0x0001b00001027983 */ /* 0x000ee80000300800 */
[----:B------:R-:W3:Y:S04]  /*beb0*/  LDL.LU R3, [R1+0x208] ;  /* 0x0002080001037983 */ /* 0x000ee80000300800 */
        /* <DEDUP_REMOVED lines=65> */
[----:B0-----:R-:W3:Y:S01]  /*c2d0*/  LDL.LU R149, [R1+0x130] ;  /* 0x0001300001957983 */ /* 0x001ee20000300800 */
[----:B----4-:R-:W-:-:S03]  /*c2e0*/  FADD R4, R43, R4 ;  /* 0x000000042b047221 */ /* 0x010fc60000000000 */
[----:B------:R0:W-:Y:S01]  /*c2f0*/  STL [R1+0x47c], R150 ;  /* 0x00047c9601007387 */ /* 0x0001e20000100800 */
[----:B-----5:R-:W-:Y:S01]  /*c300*/  FADD R5, R44, R5 ;  /* 0x000000052c057221 */ /* 0x020fe20000000000 */
[----:B--2---:R-:W-:Y:S01]  /*c310*/  FADD R6, R45, R6 ;  /* 0x000000062d067221 */ /* 0x004fe20000000000 */
[----:B---3--:R-:W-:Y:S01]  /*c320*/  FADD R7, R46, R7 ;  /* 0x000000072e077221 */ /* 0x008fe20000000000 */
[----:B------:R-:W-:Y:S01]  /*c330*/  FADD R8, R47, R8 ;  /* 0x000000082f087221 */ /* 0x000fe20000000000 */
[----:B0-----:R-:W2:Y:S04]  /*c340*/  LDL.LU R150, [R1+0x12c] ;  /* 0x00012c0001967983 */ /* 0x001ea80000300800 */
[----:B------:R0:W-:Y:S01]  /*c350*/  STL [R1+0x478], R151 ;  /* 0x0004789701007387 */ /* 0x0001e20000100800 */
[----:B------:R-:W-:Y:S01]  /*c360*/  FADD R9, R48, R9 ;  /* 0x0000000930097221 */ /* 0x000fe20000000000 */
[----:B------:R-:W-:Y:S01]  /*c370*/  FADD R10, R49, R10 ;  /* 0x0000000a310a7221 */ /* 0x000fe20000000000 */
[----:B------:R-:W-:Y:S01]  /*c380*/  FADD R11, R50, R11 ;  /* 0x0000000b320b7221 */ /* 0x000fe20000000000 */
[----:B0-----:R-:W3:Y:S04]  /*c390*/  LDL.LU R151, [R1+0x128] ;  /* 0x0001280001977983 */ /* 0x001ee80000300800 */
[----:B------:R-:W4:Y:S04]  /*c3a0*/  LDL.LU R43, [R1+0x628] ;  /* 0x00062800012b7983 */ /* 0x000f280000300800 */
[----:B------:R-:W5:Y:S04]  /*c3b0*/  LDL.LU R44, [R1+0x624] ;  /* 0x00062400012c7983 */ /* 0x000f680000300800 */
[----:B------:R-:W4:Y:S04]  /*c3c0*/  LDL.LU R45, [R1+0x620] ;  /* 0x00062000012d7983 */ /* 0x000f280000300800 */
[----:B------:R-:W5:Y:S01]  /*c3d0*/  LDL.LU R46, [R1+0x61c] ;  /* 0x00061c00012e7983 */ /* 0x000f620000300800 */
[----:B------:R-:W-:-:S03]  /*c3e0*/  FADD R12, R51, R12 ;  /* 0x0000000c330c7221 */ /* 0x000fc60000000000 */
[----:B------:R-:W4:Y:S01]  /*c3f0*/  LDL.LU R47, [R1+0x618] ;  /* 0x00061800012f7983 */ /* 0x000f220000300800 */
[----:B------:R-:W-:-:S03]  /*c400*/  FADD R13, R52, R13 ;  /* 0x0000000d340d7221 */ /* 0x000fc60000000000 */
        /* <DEDUP_REMOVED lines=134> */
[----:B------:R-:W4:Y:S04]  /*cc70*/  LDL.LU R115, [R1+0x508] ;  /* 0x0005080001737983 */ /* 0x000f280000300800 */
[----:B------:R-:W4:Y:S01]  /*cc80*/  LDL.LU R116, [R1+0x504] ;  /* 0x0005040001747983 */ /* 0x000f220000300800 */
[----:B------:R-:W-:Y:S01]  /*cc90*/  FADD R3, R2, R3 ;  /* 0x0000000302037221 */ /* 0x000fe20000000000 */
[----:B------:R-:W-:Y:S01]  /*cca0*/  FADD R237, R120, R237 ;  /* 0x000000ed78ed7221 */ /* 0x000fe20000000000 */
[----:B------:R-:W-:Y:S01]  /*ccb0*/  FADD R236, R121, R236 ;  /* 0x000000ec79ec7221 */ /* 0x000fe20000000000 */
[----:B------:R-:W5:Y:S01]  /*ccc0*/  LDL.LU R117, [R1+0x1b4] ;  /* 0x0001b40001757983 */ /* 0x000f620000300800 */
[----:B------:R-:W-:Y:S01]  /*ccd0*/  FADD R235, R122, R235 ;  /* 0x000000eb7aeb7221 */ /* 0x000fe20000000000 */
[----:B------:R-:W-:Y:S01]  /*cce0*/  FADD R234, R123, R234 ;  /* 0x000000ea7bea7221 */ /* 0x000fe20000000000 */
[----:B------:R-:W-:Y:S01]  /*ccf0*/  FADD R233, R124, R233 ;  /* 0x000000e97ce97221 */ /* 0x000fe20000000000 */
[----:B------:R0:W-:Y:S01]  /*cd00*/  STL [R1+0x200], R118 ;  /* 0x0002007601007387 */ /* 0x0001e20000100800 */
        /* <DEDUP_REMOVED lines=11> */
[----:B0-----:R-:W4:Y:S01]  /*cdc0*/  LDL.LU R118, [R1+0x1b8] ;  /* 0x0001b80001767983 */ /* 0x001f220000300800 */
[----:B------:R-:W-:Y:S01]  /*cdd0*/  FADD R217, R140, R217 ;  /* 0x000000d98cd97221 */ /* 0x000fe20000000000 */
[----:B------:R-:W-:Y:S01]  /*cde0*/  FADD R223, R134, R223 ;  /* 0x000000df86df7221 */ /* 0x000fe20000000000 */
[----:B------:R-:W-:Y:S01]  /*cdf0*/  FADD R216, R141, R216 ;  /* 0x000000d88dd87221 */ /* 0x000fe20000000000 */
[----:B------:R0:W-:Y:S01]  /*ce00*/  STL [R1+0x208], R3 ;  /* 0x0002080301007387 */ /* 0x0001e20000100800 */
[----:B------:R-:W-:Y:S01]  /*ce10*/  FADD R222, R135, R222 ;  /* 0x000000de87de7221 */ /* 0x000fe20000000000 */
[----:B------:R-:W-:Y:S01]  /*ce20*/  FADD R215, R142, R215 ;  /* 0x000000d78ed77221 */ /* 0x000fe20000000000 */
[----:B------:R-:W-:Y:S01]  /*ce30*/  FADD R221, R136, R221 ;  /* 0x000000dd88dd7221 */ /* 0x000fe20000000000 */
[----:B-1----:R-:W4:Y:S01]  /*ce40*/  LDL.LU R0, [R1+0x210] ;  /* 0x0002100001007983 */ /* 0x002f220000300800 */
[----:B------:R-:W-:Y:S01]  /*ce50*/  FADD R214, R143, R214 ;  /* 0x000000d68fd67221 */ /* 0x000fe20000000000 */
[----:B------:R-:W-:Y:S01]  /*ce60*/  FADD R220, R137, R220 ;  /* 0x000000dc89dc7221 */ /* 0x000fe20000000000 */
[----:B------:R-:W-:Y:S01]  /*ce70*/  FADD R213, R144, R213 ;  /* 0x000000d590d57221 */ /* 0x000fe20000000000 */
[----:B------:R-:W4:Y:S01]  /*ce80*/  LDL.LU R119, [R1+0x1bc] ;  /* 0x0001bc0001777983 */ /* 0x000f220000300800 */
[----:B------:R-:W-:Y:S01]  /*ce90*/  FADD R219, R138, R219 ;  /* 0x000000db8adb7221 */ /* 0x000fe20000000000 */
[----:B------:R-:W-:Y:S01]  /*cea0*/  FADD R212, R145, R212 ;  /* 0x000000d491d47221 */ /* 0x000fe20000000000 */
[----:B------:R-:W-:Y:S01]  /*ceb0*/  FADD R218, R139, R218 ;  /* 0x000000da8bda7221 */ /* 0x000fe20000000000 */
[----:B------:R-:W4:Y:S01]  /*cec0*/  LDL.LU R2, [R1+0x214] ;  /* 0x0002140001027983 */ /* 0x000f220000300800 */
[----:B------:R-:W-:Y:S01]  /*ced0*/  FADD R211, R146, R211 ;  /* 0x000000d392d37221 */ /* 0x000fe20000000000 */
[----:B---3--:R-:W-:Y:S01]  /*cee0*/  FADD R206, R151, R206 ;  /* 0x000000ce97ce7221 */ /* 0x008fe20000000000 */
[----:B------:R-:W-:Y:S01]  /*cef0*/  FADD R210, R147, R210 ;  /* 0x000000d293d27221 */ /* 0x000fe20000000000 */
[----:B------:R-:W3:Y:S01]  /*cf00*/  LDL.LU R120, [R1+0x1c0] ;  /* 0x0001c00001787983 */ /* 0x000ee20000300800 */
[----:B--2---:R-:W-:Y:S01]  /*cf10*/  FADD R207, R150, R207 ;  /* 0x000000cf96cf7221 */ /* 0x004fe20000000000 */
[----:B------:R-:W-:-:S02]  /*cf20*/  FADD R209, R148, R209 ;  /* 0x000000d194d17221 */ /* 0x000fc40000000000 */
[----:B0-----:R-:W3:Y:S04]  /*cf30*/  LDL.LU R3, [R1+0x218] ;  /* 0x0002180001037983 */ /* 0x001ee80000300800 */
[----:B------:R-:W2:Y:S04]  /*cf40*/  LDL.LU R121, [R1+0x1c4] ;  /* 0x0001c40001797983 */ /* 0x000ea80000300800 */
        /* <DEDUP_REMOVED lines=28> */
[----:B------:R-:W2:Y:S01]  /*d110*/  LDL.LU R148, [R1+0x254] ;  /* 0x0002540001947983 */ /* 0x000ea20000300800 */
[----:B-----5:R-:W-:-:S03]  /*d120*/  FADD R149, R117, R149 ;  /* 0x0000009575957221 */ /* 0x020fc60000000000 */
[----:B------:R-:W5:Y:S04]  /*d130*/  LDL.LU R117, [R1+0x500] ;  /* 0x0005000001757983 */ /* 0x000f680000300800 */
[----:B------:R0:W-:Y:S04]  /*d140*/  STL [R1+0x20c], R149 ;  /* 0x00020c9501007387 */ /* 0x0001e80000100800 */
[----:B0-----:R-:W5:Y:S01]  /*d150*/  LDL.LU R149, [R1+0x258] ;  /* 0x0002580001957983 */ /* 0x001f620000300800 */
[----:B----4-:R-:W-:-:S03]  /*d160*/  FADD R0, R118, R0 ;  /* 0x0000000076007221 */ /* 0x010fc60000000000 */
[----:B------:R-:W4:Y:S01]  /*d170*/  LDL.LU R118, [R1+0x4fc] ;  /* 0x0004fc0001767983 */ /* 0x000f220000300800 */
[----:B------:R-:W-:-:S03]  /*d180*/  FADD R2, R119, R2 ;  /* 0x0000000277027221 */ /* 0x000fc60000000000 */
[----:B------:R0:W-:Y:S01]  /*d190*/  STL [R1+0x210], R0 ;  /* 0x0002100001007387 */ /* 0x0001e20000100800 */
[----:B---3--:R-:W-:-:S03]  /*d1a0*/  FADD R3, R120, R3 ;  /* 0x0000000378037221 */ /* 0x008fc60000000000 */
[----:B0-----:R-:W3:Y:S04]  /*d1b0*/  LDL.LU R0, [R1+0x25c] ;  /* 0x00025c0001007983 */ /* 0x001ee80000300800 */
[----:B------:R-:W4:Y:S01]  /*d1c0*/  LDL.LU R119, [R1+0x4f8] ;  /* 0x0004f80001777983 */ /* 0x000f220000300800 */
[----:B--2---:R-:W-:-:S03]  /*d1d0*/  FADD R122, R121, R122 ;  /* 0x0000007a797a7221 */ /* 0x004fc60000000000 */
[----:B------:R0:W-:Y:S01]  /*d1e0*/  STL [R1+0x214], R2 ;  /* 0x0002140201007387 */ /* 0x0001e20000100800 */
[----:B------:R-:W-:-:S03]  /*d1f0*/  FADD R124, R123, R124 ;  /* 0x0000007c7b7c7221 */ /* 0x000fc60000000000 */
[----:B0-----:R-:W2:Y:S04]  /*d200*/  LDL.LU R2, [R1+0x260] ;  /* 0x0002600001027983 */ /* 0x001ea80000300800 */
[----:B------:R-:W4:Y:S04]  /*d210*/  LDL.LU R120, [R1+0x4f4] ;  /* 0x0004f40001787983 */ /* 0x000f280000300800 */
[----:B------:R0:W-:Y:S01]  /*d220*/  STL [R1+0x218], R3 ;  /* 0x0002180301007387 */ /* 0x0001e20000100800 */
[----:B------:R-:W-:Y:S01]  /*d230*/  FADD R126, R125, R126 ;  /* 0x0000007e7d7e7221 */ /* 0x000fe20000000000 */
[----:B------:R-:W-:-:S02]  /*d240*/  FADD R128, R127, R128 ;  /* 0x000000807f807221 */ /* 0x000fc40000000000 */
[----:B0-----:R-:W4:Y:S04]  /*d250*/  LDL.LU R3, [R1+0x264] ;  /* 0x0002640001037983 */ /* 0x001f280000300800 */
[----:B------:R-:W4:Y:S04]  /*d260*/  LDL.LU R121, [R1+0x4f0] ;  /* 0x0004f00001797983 */ /* 0x000f280000300800 */
[----:B------:R0:W-:Y:S01]  /*d270*/  STL [R1+0x21c], R122 ;  /* 0x00021c7a01007387 */ /* 0x0001e20000100800 */
[----:B------:R-:W-:-:S03]  /*d280*/  FADD R130, R129, R130 ;  /* 0x0000008281827221 */ /* 0x000fc60000000000 */
        /* <DEDUP_REMOVED lines=42> */
[----:B------:R0:W-:Y:S04]  /*d530*/  STL [R1+0x248], R145 ;  /* 0x0002489101007387 */ /* 0x0001e80000100800 */
[----:B0-----:R-:W4:Y:S04]  /*d540*/  LDL.LU R145, [R1+0x27c] ;  /* 0x00027c0001917983 */ /* 0x001f280000300800 */
[----:B------:R-:W4:Y:S04]  /*d550*/  LDL.LU R139, [R1+0x4a8] ;  /* 0x0004a800018b7983 */ /* 0x000f280000300800 */
[----:B------:R0:W-:Y:S04]  /*d560*/  STL [R1+0x24c], R146 ;  /* 0x00024c9201007387 */ /* 0x0001e80000100800 */
[----:B0-----:R-:W4:Y:S04]  /*d570*/  LDL.LU R146, [R1+0x280] ;  /* 0x0002800001927983 */ /* 0x001f280000300800 */
[----:B------:R0:W-:Y:S01]  /*d580*/  STL [R1+0x250], R147 ;  /* 0x0002509301007387 */ /* 0x0001e20000100800 */
[----:B-----5:R-:W-:-:S03]  /*d590*/  FADD R149, R24, R149 ;  /* 0x0000009518957221 */ /* 0x020fc60000000000 */
[----:B0-----:R-:W5:Y:S04]  /*d5a0*/  LDL.LU R147, [R1+0x284] ;  /* 0x0002840001937983 */ /* 0x001f680000300800 */
[----:B------:R0:W-:Y:S04]  /*d5b0*/  STL [R1+0x254], R148 ;  /* 0x0002549401007387 */ /* 0x0001e80000100800 */
[----:B0-----:R-:W5:Y:S04]  /*d5c0*/  LDL.LU R148, [R1+0x288] ;  /* 0x0002880001947983 */ /* 0x001f680000300800 */
[----:B------:R0:W-:Y:S04]  /*d5d0*/  STL [R1+0x258], R149 ;  /* 0x0002589501007387 */ /* 0x0001e80000100800 */
[----:B0-----:R-:W5:Y:S04]  /*d5e0*/  LDL.LU R149, [R1+0x28c] ;  /* 0x00028c0001957983 */ /* 0x001f680000300800 */
[----:B------:R-:W5:Y:S04]  /*d5f0*/  LDL.LU R150, [R1+0x290] ;  /* 0x0002900001967983 */ /* 0x000f680000300800 */
[----:B------:R-:W5:Y:S01]  /*d600*/  LDL.LU R151, [R1+0x294] ;  /* 0x0002940001977983 */ /* 0x000f620000300800 */
[----:B---3--:R-:W-:Y:S01]  /*d610*/  FADD R0, R25, R0 ;  /* 0x0000000019007221 */ /* 0x008fe20000000000 */
[----:B--2---:R-:W-:-:S04]  /*d620*/  FADD R2, R26, R2 ;  /* 0x000000021a027221 */ /* 0x004fc80000000000 */
[----:B------:R0:W-:Y:S01]  /*d630*/  STL [R1+0x25c], R0 ;  /* 0x00025c0001007387 */ /* 0x0001e20000100800 */
[----:B----4-:R-:W-:-:S03]  /*d640*/  FADD R3, R27, R3 ;  /* 0x000000031b037221 */ /* 0x010fc60000000000 */
[----:B------:R-:W2:Y:S04]  /*d650*/  LDL.LU R27, [R1+0x2c8] ;  /* 0x0002c800011b7983 */ /* 0x000ea80000300800 */
[----:B------:R1:W-:Y:S04]  /*d660*/  STL [R1+0x260], R2 ;  /* 0x0002600201007387 */ /* 0x0003e80000100800 */
[----:B------:R-:W3:Y:S04]  /*d670*/  LDL.LU R26, [R1+0x2cc] ;  /* 0x0002cc00011a7983 */ /* 0x000ee80000300800 */
[----:B------:R-:W4:Y:S04]  /*d680*/  LDL.LU R25, [R1+0x2d0] ;  /* 0x0002d00001197983 */ /* 0x000f280000300800 */
[----:B------:R1:W-:Y:S04]  /*d690*/  STL [R1+0x264], R3 ;  /* 0x0002640301007387 */ /* 0x0003e80000100800 */
[----:B------:R-:W4:Y:S04]  /*d6a0*/  LDL.LU R24, [R1+0x2d4] ;  /* 0x0002d40001187983 */ /* 0x000f280000300800 */
[----:B0-----:R-:W4:Y:S04]  /*d6b0*/  LDL.LU R0, [R1+0x2d8] ;  /* 0x0002d80001007983 */ /* 0x001f280000300800 */
[----:B-1----:R-:W4:Y:S04]  /*d6c0*/  LDL.LU R2, [R1+0x2dc] ;  /* 0x0002dc0001027983 */ /* 0x002f280000300800 */
[----:B------:R-:W4:Y:S01]  /*d6d0*/  LDL.LU R3, [R1+0x2e0] ;  /* 0x0002e00001037983 */ /* 0x000f220000300800 */
[----:B------:R-:W-:-:S05]  /*d6e0*/  FADD R140, R28, R140 ;  /* 0x0000008c1c8c7221 */ /* 0x000fca0000000000 */
[----:B------:R0:W-:Y:S04]  /*d6f0*/  STL [R1+0x268], R140 ;  /* 0x0002688c01007387 */ /* 0x0001e80000100800 */
[----:B0-----:R-:W4:Y:S01]  /*d700*/  LDL.LU R140, [R1+0x4a4] ;  /* 0x0004a400018c7983 */ /* 0x001f220000300800 */
[----:B------:R-:W-:-:S03]  /*d710*/  FADD R141, R29, R141 ;  /* 0x0000008d1d8d7221 */ /* 0x000fc60000000000 */
[----:B------:R-:W4:Y:S04]  /*d720*/  LDL.LU R28, [R1+0x2c4] ;  /* 0x0002c400011c7983 */ /* 0x000f280000300800 */
        /* <DEDUP_REMOVED lines=20> */
[----:B------:R0:W-:Y:S01]  /*d870*/  STL [R1+0x280], R146 ;  /* 0x0002809201007387 */ /* 0x0001e20000100800 */
[----:B-----5:R-:W-:-:S03]  /*d880*/  FADD R147, R35, R147 ;  /* 0x0000009323937221 */ /* 0x020fc60000000000 */
[----:B0-----:R-:W5:Y:S04]  /*d890*/  LDL.LU R146, [R1+0x48c] ;  /* 0x00048c0001927983 */ /* 0x001f680000300800 */
[----:B------:R-:W5:Y:S04]  /*d8a0*/  LDL.LU R34, [R1+0x2ac] ;  /* 0x0002ac0001227983 */ /* 0x000f680000300800 */
[----:B------:R0:W-:Y:S01]  /*d8b0*/  STL [R1+0x284], R147 ;  /* 0x0002849301007387 */ /* 0x0001e20000100800 */
[----:B------:R-:W-:-:S03]  /*d8c0*/  FADD R148, R36, R148 ;  /* 0x0000009424947221 */ /* 0x000fc60000000000 */
[----:B0-----:R-:W5:Y:S04]  /*d8d0*/  LDL.LU R147, [R1+0x488] ;  /* 0x0004880001937983 */ /* 0x001f680000300800 */
[----:B------:R-:W5:Y:S01]  /*d8e0*/  LDL.LU R35, [R1+0x2a8] ;  /* 0x0002a80001237983 */ /* 0x000f620000300800 */
[----:B------:R-:W-:-:S03]  /*d8f0*/  FADD R149, R37, R149 ;  /* 0x0000009525957221 */ /* 0x000fc60000000000 */
[----:B------:R0:W-:Y:S01]  /*d900*/  STL [R1+0x288], R148 ;  /* 0x0002889401007387 */ /* 0x0001e20000100800 */
[----:B------:R-:W-:Y:S01]  /*d910*/  FADD R150, R38, R150 ;  /* 0x0000009626967221 */ /* 0x000fe20000000000 */
[----:B------:R-:W-:Y:S02]  /*d920*/  FADD R151, R39, R151 ;  /* 0x0000009727977221 */ /* 0x000fe40000000000 */
[----:B0-----:R-:W5:Y:S04]  /*d930*/  LDL.LU R148, [R1+0x484] ;  /* 0x0004840001947983 */ /* 0x001f680000300800 */
[----:B------:R-:W5:Y:S04]  /*d940*/  LDL.LU R36, [R1+0x2a4] ;  /* 0x0002a40001247983 */ /* 0x000f680000300800 */
[----:B------:R0:W-:Y:S04]  /*d950*/  STL [R1+0x28c], R149 ;  /* 0x00028c9501007387 */ /* 0x0001e80000100800 */
[----:B0-----:R-:W5:Y:S04]  /*d960*/  LDL.LU R149, [R1+0x480] ;  /* 0x0004800001957983 */ /* 0x001f680000300800 */
[----:B------:R-:W5:Y:S04]  /*d970*/  LDL.LU R37, [R1+0x2a0] ;  /* 0x0002a00001257983 */ /* 0x000f680000300800 */
[----:B------:R0:W-:Y:S04]  /*d980*/  STL [R1+0x290], R150 ;  /* 0x0002909601007387 */ /* 0x0001e80000100800 */
[----:B0-----:R-:W5:Y:S04]  /*d990*/  LDL.LU R150, [R1+0x47c] ;  /* 0x00047c0001967983 */ /* 0x001f680000300800 */
[----:B------:R-:W5:Y:S04]  /*d9a0*/  LDL.LU R38, [R1+0x29c] ;  /* 0x00029c0001267983 */ /* 0x000f680000300800 */
[----:B------:R0:W-:Y:S04]  /*d9b0*/  STL [R1+0x294], R151 ;  /* 0x0002949701007387 */ /* 0x0001e80000100800 */
[----:B0-----:R-:W5:Y:S04]  /*d9c0*/  LDL.LU R151, [R1+0x478] ;  /* 0x0004780001977983 */ /* 0x001f680000300800 */
[----:B------:R-:W5:Y:S01]  /*d9d0*/  LDL.LU R39, [R1+0x298] ;  /* 0x0002980001277983 */ /* 0x000f620000300800 */
[----:B--2---:R-:W-:Y:S01]  /*d9e0*/  FADD R27, R52, R27 ;  /* 0x0000001b341b7221 */ /* 0x004fe20000000000 */
[----:B---3--:R-:W-:Y:S01]  /*d9f0*/  FADD R26, R53, R26 ;  /* 0x0000001a351a7221 */ /* 0x008fe20000000000 */
[----:B----4-:R-:W-:Y:S01]  /*da00*/  FADD R25, R54, R25 ;  /* 0x0000001936197221 */ /* 0x010fe20000000000 */
[----:B------:R-:W-:Y:S01]  /*da10*/  FADD R24, R55, R24 ;  /* 0x0000001837187221 */ /* 0x000fe20000000000 */
        /* <DEDUP_REMOVED lines=9> */
[----:B-----5:R-:W-:Y:S01]  /*dab0*/  FADD R34, R45, R34 ;  /* 0x000000222d227221 */ /* 0x020fe20000000000 */
[----:B------:R-:W-:Y:S01]  /*dac0*/  FADD R35, R44, R35 ;  /* 0x000000232c237221 */ /* 0x000fe20000000000 */
[----:B------:R-:W-:Y:S01]  /*dad0*/  FADD R36, R43, R36 ;  /* 0x000000242b247221 */ /* 0x000fe20000000000 */
[----:B------:R-:W-:Y:S01]  /*dae0*/  FADD R37, R42, R37 ;  /* 0x000000252a257221 */ /* 0x000fe20000000000 */
[----:B------:R-:W-:Y:S01]  /*daf0*/  FADD R38, R41, R38 ;  /* 0x0000002629267221 */ /* 0x000fe20000000000 */
[----:B------:R-:W-:-:S05]  /*db00*/  FADD R39, R40, R39 ;  /* 0x0000002728277221 */ /* 0x000fca0000000000 */
[----:B------:R0:W-:Y:S04]  /*db10*/  STL [R1+0x298], R39 ;  /* 0x0002982701007387 */ /* 0x0001e80000100800 */
        /* <DEDUP_REMOVED lines=15> */
[----:B------:R-:W5:Y:S04]  /*dc10*/  LDL.LU R51, [R1+0x2e4] ;  /* 0x0002e40001337983 */ /* 0x000f680000300800 */
[----:B------:R5:W-:Y:S04]  /*dc20*/  STL [R1+0x2d8], R0 ;  /* 0x0002d80001007387 */ /* 0x000be80000100800 */
[----:B------:R-:W5:Y:S04]  /*dc30*/  LDL.LU R50, [R1+0x2e8] ;  /* 0x0002e80001327983 */ /* 0x000f680000300800 */
[----:B------:R5:W-:Y:S04]  /*dc40*/  STL [R1+0x2dc], R2 ;  /* 0x0002dc0201007387 */ /* 0x000be80000100800 */
[----:B------:R-:W5:Y:S04]  /*dc50*/  LDL.LU R49, [R1+0x2ec] ;  /* 0x0002ec0001317983 */ /* 0x000f680000300800 */
[----:B------:R5:W-:Y:S04]  /*dc60*/  STL [R1+0x2e0], R3 ;  /* 0x0002e00301007387 */ /* 0x000be80000100800 */
[----:B------:R-:W5:Y:S04]  /*dc70*/  LDL.LU R48, [R1+0x2f0] ;  /* 0x0002f00001307983 */ /* 0x000f680000300800 */
        /* <DEDUP_REMOVED lines=8> */
[----:B0-----:R-:W5:Y:S04]  /*dd00*/  LDL.LU R39, [R1+0x314] ;  /* 0x0003140001277983 */ /* 0x001f680000300800 */
[----:B-1----:R-:W5:Y:S04]  /*dd10*/  LDL.LU R38, [R1+0x318] ;  /* 0x0003180001267983 */ /* 0x002f680000300800 */
[----:B--2---:R-:W2:Y:S04]  /*dd20*/  LDL.LU R37, [R1+0x31c] ;  /* 0x00031c0001257983 */ /* 0x004ea80000300800 */
[----:B---3--:R-:W3:Y:S04]  /*dd30*/  LDL.LU R36, [R1+0x320] ;  /* 0x0003200001247983 */ /* 0x008ee80000300800 */
[----:B----4-:R-:W4:Y:S04]  /*dd40*/  LDL.LU R35, [R1+0x324] ;  /* 0x0003240001237983 */ /* 0x010f280000300800 */
[----:B-----5:R-:W5:Y:S04]  /*dd50*/  LDL.LU R34, [R1+0x328] ;  /* 0x0003280001227983 */ /* 0x020f680000300800 */
        /* <DEDUP_REMOVED lines=12> */
[----:B------:R-:W5:Y:S01]  /*de20*/  LDL.LU R3, [R1+0x35c] ;  /* 0x00035c0001037983 */ /* 0x000f620000300800 */
[----:B------:R-:W-:Y:S01]  /*de30*/  FADD R51, R59, R51 ;  /* 0x000000333b337221 */ /* 0x000fe20000000000 */
[----:B------:R-:W-:-:S04]  /*de40*/  FADD R50, R60, R50 ;  /* 0x000000323c327221 */ /* 0x000fc80000000000 */
        /* <DEDUP_REMOVED lines=25> */
[----:B--2---:R-:W-:-:S03]  /*dfe0*/  FADD R37, R73, R37 ;  /* 0x0000002549257221 */ /* 0x004fc60000000000 */
[----:B------:R2:W-:Y:S01]  /*dff0*/  STL [R1+0x318], R38 ;  /* 0x0003182601007387 */ /* 0x0005e20000100800 */
[----:B---3--:R-:W-:-:S03]  /*e000*/  FADD R36, R74, R36 ;  /* 0x000000244a247221 */ /* 0x008fc60000000000 */
[----:B------:R3:W-:Y:S01]  /*e010*/  STL [R1+0x31c], R37 ;  /* 0x00031c2501007387 */ /* 0x0007e20000100800 */
[----:B----4-:R-:W-:-:S03]  /*e020*/  FADD R35, R75, R35 ;  /* 0x000000234b237221 */ /* 0x010fc60000000000 */
[----:B------:R4:W-:Y:S01]  /*e030*/  STL [R1+0x320], R36 ;  /* 0x0003202401007387 */ /* 0x0009e20000100800 */
[----:B-----5:R-:W-:-:S03]  /*e040*/  FADD R34, R76, R34 ;  /* 0x000000224c227221 */ /* 0x020fc60000000000 */
        /* <DEDUP_REMOVED lines=24> */
[----:B0-----:R-:W5:Y:S01]  /*e1d0*/  LDL.LU R51, [R1+0x360] ;  /* 0x0003600001337983 */ /* 0x001f620000300800 */
[----:B------:R-:W-:-:S03]  /*e1e0*/  FADD R3, R89, R3 ;  /* 0x0000000359037221 */ /* 0x000fc60000000000 */
[----:B------:R0:W-:Y:S04]  /*e1f0*/  STL [R1+0x354], R0 ;  /* 0x0003540001007387 */ /* 0x0001e80000100800 */
[----:B-1----:R-:W5:Y:S04]  /*e200*/  LDL.LU R50, [R1+0x364] ;  /* 0x0003640001327983 */ /* 0x002f680000300800 */
        /* <DEDUP_REMOVED lines=181> */
[----:B------:R-:W-:Y:S01]  /*ed60*/  FADD R2, R150, R2 ;  /* 0x0000000296027221 */ /* 0x000fe20000000000 */
[----:B------:R-:W-:-:S05]  /*ed70*/  FADD R3, R3, R151 ;  /* 0x0000009703037221 */ /* 0x000fca0000000000 */
[----:B------:R0:W-:Y:S04]  /*ed80*/  STL [R1+0x454], R3 ;  /* 0x0004540301007387 */ /* 0x0001e80000100800 */
[----:B------:R0:W-:Y:S04]  /*ed90*/  STL [R1+0x44c], R0 ;  /* 0x00044c0001007387 */ /* 0x0001e80000100800 */
[----:B------:R0:W-:Y:S02]  /*eda0*/  STL [R1+0x450], R2 ;  /* 0x0004500201007387 */ /* 0x0001e40000100800 */
.L_x_33:
[----:B0-----:R-:W0:Y:S02]  /*edb0*/  LDC R0, c[0x0][0x28c] ;  /* 0x0000a300ff007b82 */ /* 0x001e240000000800 */
[----:B0-----:R-:W-:-:S13]  /*edc0*/  ISETP.GE.AND P0, PT, R0, 0x1, PT ;  /* 0x000000010000780c */ /* 0x001fda0003f06270 */
[----:B------:R-:W-:Y:S05]  /*edd0*/  @!P0 BRA `(.L_x_34) ;  /* 0x0000000000688947 */ /* 0x000fea0003800000 */
[----:B------:R-:W-:-:S06]  /*ede0*/  UISETP.NE.AND UP0, UPT, UR24, 0x3, UPT ;  /* 0x000000031800788c */ /* 0x000fcc000bf05270 */
[----:B------:R-:W-:-:S13]  /*edf0*/  PLOP3.LUT P0, PT, PT, PT, UP0, 0x80, 0x0 ;  /* 0x000000000000781c */ /* 0x000fda0003f0f008 */
[----:B------:R-:W-:Y:S05]  /*ee00*/  @!P0 BRA `(.L_x_35) ;  /* 0x0000000000048947 */ /* 0x000fea0003800000 */
[----:B------:R-:W-:Y:S01]  /*ee10*/  BPT.TRAP 0x1 ;  /* 0x000000040000795c */ /* 0x000fe20000300000 */
.L_x_35:
[----:B------:R-:W4:Y:S01]  /*ee20*/  LDL R0, [R1+0x458] ;  /* 0x0004580001007983 */ /* 0x000f220000100800 */
[----:B------:R-:W-:Y:S01]  /*ee30*/  BSSY B0, `(.L_x_36) ;  /* 0x0000010000007945 */ /* 0x000fe20003800000 */
[----:B----4-:R-:W-:-:S13]  /*ee40*/  ISETP.NE.AND P0, PT, R0, RZ, PT ;  /* 0x000000ff0000720c */ /* 0x010fda0003f05270 */
[----:B------:R-:W-:Y:S05]  /*ee50*/  @!P0 BRA `(.L_x_37) ;  /* 0x0000000000348947 */ /* 0x000fea0003800000 */
[----:B------:R-:W4:Y:S01]  /*ee60*/  LDL R2, [R1+0x45c] ;  /* 0x00045c0001027983 */ /* 0x000f220000100800 */
[----:B------:R-:W-:-:S04]  /*ee70*/  UISETP.LT.AND UP0, UPT, UR9, 0x1, UPT ;  /* 0x000000010900788c */ /* 0x000fc8000bf01270 */
[----:B------:R-:W-:-:S04]  /*ee80*/  USEL UR8, UR9, 0x1, UP0 ;  /* 0x0000000109087887 */ /* 0x000fc80008000000 */
[----:B------:R-:W-:-:S04]  /*ee90*/  UIADD3 UR8, UR5, UR9, -UR8 ;  /* 0x0000000905087290 */ /* 0x000fc8000fffe808 */
[----:B------:R-:W-:-:S04]  /*eea0*/  USHF.R.U32.HI UR6, URZ, 0x1, UR8 ;  /* 0x000000013f067899 */ /* 0x000fc80008011608 */
[----:B------:R-:W-:-:S04]  /*eeb0*/  UIMAD.WIDE.U32 UR6, UR6, -0x6db6db6d, URZ ;  /* 0x92492493060678a5 */ /* 0x000fc8000f8e003f */
[----:B------:R-:W-:-:S04]  /*eec0*/  USHF.R.U32.HI UR6, URZ, 0x2, UR7 ;  /* 0x000000023f067899 */ /* 0x000fc80008011607 */
[----:B------:R-:W-:-:S04]  /*eed0*/  UIMAD UR8, UR6, -0xe, UR8 ;  /* 0xfffffff2060878a4 */ /* 0x000fc8000f8e0208 */
[----:B------:R-:W-:-:S04]  /*eee0*/  ULEA UR8, UR8, UR11, 0x3 ;  /* 0x0000000b08087291 */ /* 0x000fc8000f8e183f */
[----:B------:R-:W-:-:S06]  /*eef0*/  UIADD3 UR8, UR8, 0x70, URZ ;  /* 0x0000007008087890 */ /* 0x000fcc000fffe03f */
[----:B------:R-:W-:-:S05]  /*ef00*/  IMAD.U32 R0, RZ, RZ, UR8 ;  /* 0x00000008ff007e24 */ /* 0x000fca000f8e00ff */
[----:B----4-:R-:W-:-:S04]  /*ef10*/  PRMT R0, R2, 0x654, R0 ;  /* 0x0000065402007816 */ /* 0x010fc80000000000 */
[----:B------:R0:W-:Y:S03]  /*ef20*/  SYNCS.ARRIVE.TRANS64.RED.A1T0 RZ, [R0+URZ], RZ ;  /* 0x000000ff00ff79a7 */ /* 0x0001e6000810043f */
.L_x_37:
[----:B------:R-:W-:Y:S05]  /*ef30*/  BSYNC B0 ;  /* 0x0000000000007941 */ /* 0x000fea0003800000 */
.L_x_36:
[----:B------:R-:W-:-:S06]  /*ef40*/  UISETP.GT.U32.AND UP0, UPT, UR13, 0x1, UPT ;  /* 0x000000010d00788c */ /* 0x000fcc000bf04070 */
[----:B------:R-:W-:-:S13]  /*ef50*/  PLOP3.LUT P0, PT, PT, PT, UP0, 0x80, 0x0 ;  /* 0x000000000000781c */ /* 0x000fda0003f0f008 */
[----:B------:R-:W-:Y:S05]  /*ef60*/  @P0 BRA `(.L_x_34) ;  /* 0x0000000000040947 */ /* 0x000fea0003800000 */
[----:B------:R-:W-:Y:S01]  /*ef70*/  BPT.TRAP 0x1 ;  /* 0x000000040000795c */ /* 0x000fe20000300000 */
.L_x_34:
[----:B------:R-:W4:Y:S01]  /*ef80*/  LDL.LU R26, [R1+0x46c] ;  /* 0x00046c00011a7983 */ /* 0x000f220000300800 */
[----:B------:R-:W5:Y:S01]  /*ef90*/  LDC R3, c[0x0][0x288] ;  /* 0x0000a200ff037b82 */ /* 0x000f620000000800 */
[----:B------:R-:W0:Y:S01]  /*efa0*/  S2R R25, SR_TID.X ;  /* 0x0000000000197919 */ /* 0x000e220000002100 */
[----:B------:R-:W-:Y:S02]  /*efb0*/  UIADD3 UR11, UR9, UR5, URZ ;  /* 0x00000005090b7290 */ /* 0x000fe4000fffe03f */
[----:B------:R-:W-:Y:S01]  /*efc0*/  USHF.R.S32.HI UR12, URZ, 0x1f, UR10 ;  /* 0x0000001f3f0c7899 */ /* 0x000fe2000801140a */
[----:B------:R-:W2:Y:S01]  /*efd0*/  LDL.LU R24, [R1+0x468] ;  /* 0x0004680001187983 */ /* 0x000ea20000300800 */
[----:B------:R-:W-:Y:S01]  /*efe0*/  UISETP.GT.U32.AND UP0, UPT, UR11, 0xd, UPT ;  /* 0x0000000d0b00788c */ /* 0x000fe2000bf04070 */
[----:B------:R-:W-:Y:S01]  /*eff0*/  IMAD.MOV.U32 R39, RZ, RZ, -0x1 ;  /* 0xffffffffff277424 */ /* 0x000fe200078e00ff */
[----:B------:R-:W-:Y:S01]  /*f000*/  ULDC UR6, c[0x0][0x284] ;  /* 0x0000a10000067ab9 */ /* 0x000fe20000000800 */
[----:B------:R-:W-:Y:S01]  /*f010*/  ULDC.64 UR14, c[0x0][0x5d0] ;  /* 0x00017400000e7ab9 */ /* 0x000fe20000000a00 */
[----:B------:R-:W-:-:S02]  /*f020*/  UISETP.LT.U32.AND UP0, UPT, UR9, 0xe, UP0 ;  /* 0x0000000e0900788c */ /* 0x000fc40008701070 */
[----:B------:R-:W-:Y:S02]  /*f030*/  UIMAD UR5, UR12, UR14, URZ ;  /* 0x0000000e0c0572a4 */ /* 0x000fe4000f8e023f */
[----:B------:R-:W-:Y:S02]  /*f040*/  UISETP.GE.U32.AND UP1, UPT, UR9, 0xe, UPT ;  /* 0x0000000e0900788c */ /* 0x000fe4000bf26070 */
[----:B------:R-:W-:Y:S02]  /*f050*/  UIMAD UR8, UR10, UR15, UR5 ;  /* 0x0000000f0a0872a4 */ /* 0x000fe4000f8e0205 */
[----:B------:R-:W-:-:S04]  /*f060*/  USEL UR5, URZ, 0x1, !UP0 ;  /* 0x000000013f057887 */ /* 0x000fc8000c000000 */
[----:B------:R-:W-:Y:S01]  /*f070*/  ULOP3.LUT UR4, UR4, UR5, URZ, 0x3c, !UPT ;  /* 0x0000000504047292 */ /* 0x000fe2000f8e3c3f */
[C---:B0-----:R-:W-:Y:S01]  /*f080*/  LOP3.LUT R2, R25.reuse, 0x3, RZ, 0xc0, !PT ;  /* 0x0000000319027812 */ /* 0x041fe200078ec0ff */
[----:B------:R-:W-:Y:S01]  /*f090*/  IMAD.SHL.U32 R30, R25, 0x2, RZ ;  /* 0x00000002191e7824 */ /* 0x000fe200078e00ff */
[----:B------:R-:W-:-:S03]  /*f0a0*/  SHF.R.U32.HI R32, RZ, 0x7, R25 ;  /* 0x00000007ff207819 */ /* 0x000fc60000011619 */
[----:B-----5:R-:W-:Y:S01]  /*f0b0*/  IMAD R2, R2, -0x2, R3 ;  /* 0xfffffffe02027824 */ /* 0x020fe200078e0203 */
[----:B------:R-:W-:Y:S02]  /*f0c0*/  LOP3.LUT R32, R32, 0x1, RZ, 0xc0, !PT ;  /* 0x0000000120207812 */ /* 0x000fe400078ec0ff */
[----:B------:R-:W-:-:S03]  /*f0d0*/  LOP3.LUT R30, R30, 0x6, RZ, 0xc0, !PT ;  /* 0x000000061e1e7812 */ /* 0x000fc600078ec0ff */
[----:B------:R-:W-:Y:S02]  /*f0e0*/  IMAD.SHL.U32 R33, R32, 0x40, RZ ;  /* 0x0000004020217824 */ /* 0x000fe400078e00ff */
[----:B----4-:R-:W-:-:S04]  /*f0f0*/  IMAD.WIDE R34, R26, 0x100, RZ ;  /* 0x000001001a227825 */ /* 0x010fc800078e02ff */
[----:B--2---:R-:W-:Y:S01]  /*f100*/  IMAD.SHL.U32 R0, R24, 0x100, RZ ;  /* 0x0000010018007824 */ /* 0x004fe200078e00ff */
[----:B------:R-:W-:Y:S01]  /*f110*/  PRMT R30, R30, 0x6540, R24 ;  /* 0x000065401e1e7816 */ /* 0x000fe20000000018 */
[----:B------:R-:W-:-:S03]  /*f120*/  IMAD.U32 R24, RZ, RZ, UR14 ;  /* 0x0000000eff187e24 */ /* 0x000fc6000f8e00ff */
[----:B------:R-:W-:Y:S01]  /*f130*/  ISETP.GE.AND P0, PT, R0, R3, PT ;  /* 0x000000030000720c */ /* 0x000fe20003f06270 */
[----:B------:R-:W-:Y:S01]  /*f140*/  IMAD.IADD R0, R2, 0x1, -R0 ;  /* 0x0000000102007824 */ /* 0x000fe200078e0a00 */
[----:B------:R-:W-:Y:S02]  /*f150*/  SHF.R.U32.HI R2, RZ, 0x2, R25 ;  /* 0x00000002ff027819 */ /* 0x000fe40000011619 */
[----:B------:R-:W-:Y:S02]  /*f160*/  LOP3.LUT R3, R25, 0x60, RZ, 0xc0, !PT ;  /* 0x0000006019037812 */ /* 0x000fe400078ec0ff */
[----:B------:R-:W-:Y:S02]  /*f170*/  LOP3.LUT R2, R2, 0x7, RZ, 0xc0, !PT ;  /* 0x0000000702027812 */ /* 0x000fe400078ec0ff */
[----:B------:R-:W-:Y:S02]  /*f180*/  SHF.R.U32.HI R3, RZ, 0x1, R3 ;  /* 0x00000001ff037819 */ /* 0x000fe40000011603 */
[----:B------:R-:W-:-:S02]  /*f190*/  LOP3.LUT R33, R33, 0x40, R2, 0xe2, !PT ;  /* 0x0000004021217812 */ /* 0x000fc400078ee202 */
[----:B------:R-:W-:Y:S02]  /*f1a0*/  IADD3 R2, RZ, -R3, -R2 ;  /* 0x80000003ff027210 */ /* 0x000fe40007ffe802 */
[----:B------:R-:W-:Y:S02]  /*f1b0*/  SHF.R.S32.HI R31, RZ, 0x1f, R30 ;  /* 0x0000001fff1f7819 */ /* 0x000fe4000001141e */
[----:B------:R-:W-:Y:S01]  /*f1c0*/  LOP3.LUT R33, R34, R33, R3, 0xfe, !PT ;  /* 0x0000002122217212 */ /* 0x000fe200078efe03 */
[----:B------:R-:W-:Y:S02]  /*f1d0*/  IMAD R32, R32, -0x40, R2 ;  /* 0xffffffc020207824 */ /* 0x000fe400078e0202 */
[----:B------:R-:W-:Y:S02]  /*f1e0*/  IMAD.SHL.U32 R2, R26, 0x100, RZ ;  /* 0x000001001a027824 */ /* 0x000fe400078e00ff */
[----:B------:R-:W-:-:S03]  /*f1f0*/  IMAD.WIDE.U32 R24, R24, UR10, R30 ;  /* 0x0000000a18187c25 */ /* 0x000fc6000f8e001e */
[C---:B------:R-:W-:Y:S01]  /*f200*/  IADD3 R32, -R2.reuse, UR6, R32 ;  /* 0x0000000602207c10 */ /* 0x040fe2000fffe120 */
[----:B------:R-:W-:Y:S01]  /*f210*/  VIADD R25, R25, UR8 ;  /* 0x0000000819197c36 */ /* 0x000fe20008000000 */
[----:B------:R-:W-:Y:S01]  /*f220*/  ISETP.GE.OR P0, PT, R2, UR6, P0 ;  /* 0x0000000602007c0c */ /* 0x000fe20008706670 */
[----:B------:R-:W-:-:S04]  /*f230*/  USHF.R.U32.HI UR6, URZ, 0x1, UR11 ;  /* 0x000000013f067899 */ /* 0x000fc8000801160b */
[----:B------:R-:W-:-:S04]  /*f240*/  UIMAD.WIDE.U32 UR6, UR6, -0x6db6db6d, URZ ;  /* 0x92492493060678a5 */ /* 0x000fc8000f8e003f */
[----:B------:R-:W-:-:S04]  /*f250*/  USHF.R.U32.HI UR6, URZ, 0x2, UR7 ;  /* 0x000000023f067899 */ /* 0x000fc80008011607 */
[----:B------:R-:W-:Y:S02]  /*f260*/  UIMAD UR5, UR6, -0xe, UR11 ;  /* 0xfffffff2060578a4 */ /* 0x000fe4000f8e020b */
[----:B------:R-:W-:Y:S01]  /*f270*/  @UP1 ULOP3.LUT UR4, UR4, 0x1, UR6, 0x78, !UPT ;  /* 0x0000000104041892 */ /* 0x000fe2000f8e7806 */
[----:B------:R-:W-:Y:S11]  /*f280*/  @P0 BRA `(.L_x_38) ;  /* 0x0000012400bc0947 */ /* 0x000ff60003800000 */
[----:B------:R-:W0:Y:S01]  /*f290*/  LDC.64 R26, c[0x0][0x5c8] ;  /* 0x00017200ff1a7b82 */ /* 0x000e220000000a00 */
[----:B------:R-:W-:Y:S01]  /*f2a0*/  ULDC.64 UR6, c[0x0][0x5c0] ;  /* 0x0001700000067ab9 */ /* 0x000fe20000000a00 */
[----:B------:R-:W-:Y:S01]  /*f2b0*/  BSSY B0, `(.L_x_38) ;  /* 0x000126c000007945 */ /* 0x000fe20003800000 */
[-C--:B0-----:R-:W-:Y:S01]  /*f2c0*/  IMAD R2, R35, R26.reuse, RZ ;  /* 0x0000001a23027224 */ /* 0x081fe200078e02ff */
[----:B------:R-:W-:Y:S01]  /*f2d0*/  SHF.L.U64.HI R36, R26, 0x3, R27 ;  /* 0x000000031a247819 */ /* 0x000fe2000001021b */
[----:B------:R-:W-:-:S04]  /*f2e0*/  IMAD.WIDE.U32 R24, R33, R26, R24 ;  /* 0x0000001a21187225 */ /* 0x000fc800078e0018 */
[----:B------:R-:W-:Y:S01]  /*f2f0*/  IMAD R2, R33, R27, R2 ;  /* 0x0000001b21027224 */ /* 0x000fe200078e0202 */
[C---:B------:R-:W-:Y:S01]  /*f300*/  LEA R28, P2, R26.reuse, R24, 0x7 ;  /* 0x000000181a1c7211 */ /* 0x040fe200078438ff */
[----:B------:R-:W-:Y:S02]  /*f310*/  IMAD.SHL.U32 R3, R26, 0x8, RZ ;  /* 0x000000081a037824 */ /* 0x000fe400078e00ff */
[----:B------:R-:W-:Y:S01]  /*f320*/  IMAD.IADD R25, R25, 0x1, R2 ;  /* 0x0000000119197824 */ /* 0x000fe200078e0202 */
[C---:B------:R-:W-:Y:S02]  /*f330*/  IADD3 R2, P5, R24.reuse, UR6, RZ ;  /* 0x0000000618027c10 */ /* 0x040fe4000ffbe0ff */
[----:B------:R-:W-:Y:S02]  /*f340*/  IADD3 R24, P0, P1, R24, UR6, R3 ;  /* 0x0000000618187c10 */ /* 0x000fe4000f91e003 */
[----:B------:R-:W-:Y:S02]  /*f350*/  LEA.HI.X R29, R26, R25, R27, 0x7, P2 ;  /* 0x000000191a1d7211 */ /* 0x000fe400010f3c1b */
[----:B------:R-:W-:-:S02]  /*f360*/  IADD3 R26, P2, P3, R28, UR6, R3 ;  /* 0x000000061c1a7c10 */ /* 0x000fc4000fb5e003 */
[----:B------:R-:W-:Y:S02]  /*f370*/  IADD3.X R3, R25, UR7, RZ, P5, !PT ;  /* 0x0000000719037c10 */ /* 0x000fe4000affe4ff */
[----:B------:R-:W-:Y:S02]  /*f380*/  FSETP.NEU.AND P5, PT, RZ, UR23, PT ;  /* 0x00000017ff007c0b */ /* 0x000fe4000bfad000 */
[----:B------:R-:W-:Y:S02]  /*f390*/  IADD3 R28, P6, R28, UR6, RZ ;  /* 0x000000061c1c7c10 */ /* 0x000fe4000ffde0ff */
[--C-:B------:R-:W-:Y:S02]  /*f3a0*/  IADD3.X R27, R29, UR7, R36.reuse, P2, P3 ;  /* 0x000000071d1b7c10 */ /* 0x100fe400097e6424 */
[----:B------:R-:W-:Y:S02]  /*f3b0*/  IADD3.X R25, R25, UR7, R36, P0, P1 ;  /* 0x0000000719197c10 */ /* 0x000fe400087e2424 */
[----:B------:R-:W-:-:S05]  /*f3c0*/  IADD3.X R29, R29, UR7, RZ, P6, !PT ;  /* 0x000000071d1d7c10 */ /* 0x000fca000b7fe4ff */
[----:B------:R-:W-:Y:S05]  /*f3d0*/  @!P5 BRA `(.L_x_39) ;  /* 0x000000d800fcd947 */ /* 0x000fea0003800000 */
[----:B------:R-:W-:Y:S01]  /*f3e0*/  ULDC.64 UR6, c[0x0][0x5b8] ;  /* 0x00016e0000067ab9 */ /* 0x000fe20000000a00 */
[----:B------:R-:W-:Y:S01]  /*f3f0*/  BSSY B1, `(.L_x_40) ;  /* 0x0000013000017945 */ /* 0x000fe20003800000 */
[----:B------:R-:W-:Y:S01]  /*f400*/  IMAD.U32 R36, RZ, RZ, UR6 ;  /* 0x00000006ff247e24 */ /* 0x000fe2000f8e00ff */
[----:B------:R-:W-:-:S03]  /*f410*/  UIMAD UR6, UR12, UR6, URZ ;  /* 0x000000060c0672a4 */ /* 0x000fc6000f8e023f */
[----:B------:R-:W-:Y:S01]  /*f420*/  IMAD.WIDE.U32 R30, R36, UR10, R30 ;  /* 0x0000000a241e7c25 */ /* 0x000fe2000f8e001e */
[----:B------:R-:W-:-:S03]  /*f430*/  UIMAD UR6, UR10, UR7, UR6 ;  /* 0x000000070a0672a4 */ /* 0x000fc6000f8e0206 */
[----:B------:R-:W-:Y:S01]  /*f440*/  IMAD.MOV.U32 R36, RZ, RZ, R30 ;  /* 0x000000ffff247224 */ /* 0x000fe200078e001e */
[----:B------:R-:W-:Y:S02]  /*f450*/  ULDC.64 UR10, c[0x0][0x5a8] ;  /* 0x00016a00000a7ab9 */ /* 0x000fe40000000a00 */
[----:B------:R-:W-:Y:S01]  /*f460*/  VIADD R37, R31, UR6 ;  /* 0x000000061f257c36 */ /* 0x000fe20008000000 */
[----:B------:R-:W-:Y:S02]  /*f470*/  ULDC.64 UR6, c[0x0][0x5b0] ;  /* 0x00016c0000067ab9 */ /* 0x000fe40000000a00 */
[----:B------:R-:W-:Y:S02]  /*f480*/  IMAD R38, R35, UR6, RZ ;  /* 0x0000000623267c24 */ /* 0x000fe4000f8e02ff */
[----:B------:R-:W-:-:S04]  /*f490*/  IMAD.WIDE.U32 R30, R33, UR6, R36 ;  /* 0x00000006211e7c25 */ /* 0x000fc8000f8e0024 */
[----:B------:R-:W-:Y:S01]  /*f4a0*/  IMAD R38, R33, UR7, R38 ;  /* 0x0000000721267c24 */ /* 0x000fe2000f8e0226 */
[----:B------:R-:W-:-:S04]  /*f4b0*/  IADD3 R30, P0, R30, UR10, RZ ;  /* 0x0000000a1e1e7c10 */ /* 0x000fc8000ff1e0ff */
[--C-:B------:R-:W-:Y:S02]  /*f4c0*/  IADD3.X R31, R31, UR11, R38.reuse, P0, !PT ;  /* 0x0000000b1f1f7c10 */ /* 0x100fe400087fe426 */
[----:B------:R-:W-:Y:S02]  /*f4d0*/  ISETP.GE.AND P0, PT, R32, 0x1, PT ;  /* 0x000000012000780c */ /* 0x000fe40003f06270 */
[----:B------:R-:W-:Y:S02]  /*f4e0*/  PRMT R38, RZ, 0x7610, R38 ;  /* 0x00007610ff267816 */ /* 0x000fe40000000026 */
[----:B------:R-:W-:-:S13]  /*f4f0*/  ISETP.LT.OR P1, PT, R0, 0x1, !P0 ;  /* 0x000000010000780c */ /* 0x000fda0004721670 */
[----:B------:R-:W-:Y:S05]  /*f500*/  @P1 BRA `(.L_x_41) ;  /* 0x0000000000041947 */ /* 0x000fea0003800000 */
[----:B------:R0:W5:Y:S02]  /*f510*/  LDG.E.U8 R38, desc[UR20][R30.64] ;  /* 0x000000141e267981 */ /* 0x000164000c1e1100 */
.L_x_41:
[----:B------:R-:W-:Y:S05]  /*f520*/  BSYNC B1 ;  /* 0x0000000000017941 */ /* 0x000fea0003800000 */
.L_x_40:
[----:B-----5:R-:W-:Y:S01]  /*f530*/  LOP3.LUT R38, R38, 0xff, RZ, 0xc0, !PT ;  /* 0x000000ff26267812 */ /* 0x020fe200078ec0ff */
[----:B------:R-:W-:Y:S03]  /*f540*/  BSSY B1, `(.L_x_42) ;  /* 0x000000b000017945 */ /* 0x000fe60003800000 */
[----:B------:R-:W-:-:S05]  /*f550*/  F2FP.F16.E5M2.UNPACK_B R38, R38 ;  /* 0x00000026ff26723e */ /* 0x000fca00020004ff */
[----:B------:R-:W-:-:S05]  /*f560*/  HADD2.F32 R38, -RZ, R38.H0_H0 ;  /* 0x20000026ff267230 */ /* 0x000fca0000004100 */
[----:B------:R-:W-:-:S04]  /*f570*/  FMUL R38, R38, UR23 ;  /* 0x0000001726267c20 */ /* 0x000fc80008400000 */
[----:B------:R-:W-:-:S05]  /*f580*/  FFMA R4, R4, UR22, R38 ;  /* 0x0000001604047c23 */ /* 0x000fca0008000026 */
[----:B------:R-:W-:-:S05]  /*f590*/  F2FP.SATFINITE.E5M2.F32.PACK_AB_MERGE_C R4, RZ, R4, RZ ;  /* 0x00000004ff04723e */ /* 0x000fca00048060ff */
[----:B------:R2:W-:Y:S01]  /*f5a0*/  @!P1 STG.E.U8 desc[UR20][R2.64], R4 ;  /* 0x0000000402009986 */ /* 0x0005e2000c101114 */
[----:B------:R-:W-:Y:S02]  /*f5b0*/  ISETP.LT.OR P1, PT, R0, 0x2, !P0 ;  /* 0x000000020000780c */ /* 0x000fe40004721670 */
[----:B--2---:R-:W-:-:S11]  /*f5c0*/  PRMT R4, RZ, 0x7610, R4 ;  /* 0x00007610ff047816 */ /* 0x004fd60000000004 */
[----:B------:R-:W-:Y:S05]  /*f5d0*/  @P1 BRA `(.L_x_43) ;  /* 0x0000000000041947 */ /* 0x000fea0003800000 */
[----:B------:R2:W5:Y:S02]  /*f5e0*/  LDG.E.U8 R4, desc[UR20][R30.64+0x1] ;  /* 0x000001141e047981 */ /* 0x000564000c1e1100 */
.L_x_43:
[----:B------:R-:W-:Y:S05]  /*f5f0*/  BSYNC B1 ;  /* 0x0000000000017941 */ /* 0x000fea0003800000 */
.L_x_42:
        /* <DEDUP_REMOVED lines=8> */
[----:B------:R-:W-:-:S05]  /*f680*/  IADD3 R4, P1, R33, 0x8, RZ ;  /* 0x0000000821047810 */ /* 0x000fca0007f3e0ff */
[----:B----4-:R-:W-:-:S04]  /*f690*/  IMAD.X R5, RZ, RZ, R35, P1 ;  /* 0x000000ffff057224 */ /* 0x010fc800008e0623 */
[----:B------:R-:W-:-:S04]  /*f6a0*/  IMAD R5, R5, UR6, RZ ;  /* 0x0000000605057c24 */ /* 0x000fc8000f8e02ff */
[C---:B------:R-:W-:Y:S02]  /*f6b0*/  IMAD R38, R4.reuse, UR7, R5 ;  /* 0x0000000704267c24 */ /* 0x040fe4000f8e0205 */
[----:B------:R-:W-:-:S03]  /*f6c0*/  IMAD.WIDE.U32 R4, R4, UR6, R36 ;  /* 0x0000000604047c25 */ /* 0x000fc6000f8e0024 */
[----:B------:R-:W-:-:S04]  /*f6d0*/  IADD3 R4, P1, R4, UR10, RZ ;  /* 0x0000000a04047c10 */ /* 0x000fc8000ff3e0ff */
[--C-:B------:R-:W-:Y:S02]  /*f6e0*/  IADD3.X R5, R5, UR11, R38.reuse, P1, !PT ;  /* 0x0000000b05057c10 */ /* 0x100fe40008ffe426 */
[----:B------:R-:W-:Y:S02]  /*f6f0*/  ISETP.GE.AND P1, PT, R32, 0x9, PT ;  /* 0x000000092000780c */ /* 0x000fe40003f26270 */
[----:B------:R-:W-:Y:S02]  /*f700*/  PRMT R38, RZ, 0x7610, R38 ;  /* 0x00007610ff267816 */ /* 0x000fe40000000026 */
[----:B------:R-:W-:-:S13]  /*f710*/  ISETP.LT.OR P2, PT, R0, 0x1, !P1 ;  /* 0x000000010000780c */ /* 0x000fda0004f41670 */
[----:B------:R-:W-:Y:S05]  /*f720*/  @P2 BRA `(.L_x_45) ;  /* 0x0000000000042947 */ /* 0x000fea0003800000 */
[----:B------:R4:W5:Y:S02]  /*f730*/  LDG.E.U8 R38, desc[UR20][R4.64] ;  /* 0x0000001404267981 */ /* 0x000964000c1e1100 */
.L_x_45:
[----:B------:R-:W-:Y:S05]  /*f740*/  BSYNC B1 ;  /* 0x0000000000017941 */ /* 0x000fea0003800000 */
.L_x_44:
        /* <DEDUP_REMOVED lines=9> */
[----:B0-----:R-:W-:-:S11]  /*f7e0*/  PRMT R6, RZ, 0x7610, R6 ;  /* 0x00007610ff067816 */ /* 0x001fd60000000006 */
[----:B------:R-:W-:Y:S05]  /*f7f0*/  @P2 BRA `(.L_x_47) ;  /* 0x0000000000042947 */ /* 0x000fea0003800000 */
[----:B------:R0:W5:Y:S02]  /*f800*/  LDG.E.U8 R6, desc[UR20][R4.64+0x1] ;  /* 0x0000011404067981 */ /* 0x000164000c1e1100 */
.L_x_47:
[----:B------:R-:W-:Y:S05]  /*f810*/  BSYNC B1 ;  /* 0x0000000000017941 */ /* 0x000fea0003800000 */
.L_x_46:
[----:B-----5:R-:W-:Y:S01]  /*f820*/  LOP3.LUT R6, R6, 0xff, RZ, 0xc0, !PT ;  /* 0x000000ff06067812 */ /* 0x020fe200078ec0ff */
[----:B------:R-:W-:Y:S01]  /*f830*/  BSSY B1, `(.L_x_48) ;  /* 0x000000b000017945 */ /* 0x000fe20003800000 */
[----:B------:R-:W-:Y:S02]  /*f840*/  ISETP.LT.OR P3, PT, R0, 0x9, !P0 ;  /* 0x000000090000780c */ /* 0x000fe40004761670 */
[----:B------:R-:W-:-:S05]  /*f850*/  F2FP.F16.E5M2.UNPACK_B R6, R6 ;  /* 0x00000006ff06723e */ /* 0x000fca00020004ff */
[----:B------:R-:W-:-:S05]  /*f860*/  HADD2.F32 R6, -RZ, R6.H0_H0 ;  /* 0x20000006ff067230 */ /* 0x000fca0000004100 */
[----:B------:R-:W-:-:S04]  /*f870*/  FMUL R6, R6, UR23 ;  /* 0x0000001706067c20 */ /* 0x000fc80008400000 */
[--C-:B------:R-:W-:Y:S01]  /*f880*/  FFMA R7, R7, UR22, R6.reuse ;  /* 0x0000001607077c23 */ /* 0x100fe20008000006 */
[----:B------:R-:W-:-:S04]  /*f890*/  PRMT R6, RZ, 0x7610, R6 ;  /* 0x00007610ff067816 */ /* 0x000fc80000000006 */
[----:B------:R-:W-:-:S05]  /*f8a0*/  F2FP.SATFINITE.E5M2.F32.PACK_AB_MERGE_C R7, RZ, R7, RZ ;  /* 0x00000007ff07723e */ /* 0x000fca00048060ff */
[----:B------:R0:W-:Y:S01]  /*f8b0*/  @!P2 STG.E.U8 desc[UR20][R24.64+0x1], R7 ;  /* 0x000001071800a986 */ /* 0x0001e2000c101114 */
[----:B------:R-:W-:Y:S05]  /*f8c0*/  @P3 BRA `(.L_x_49) ;  /* 0x0000000000043947 */ /* 0x000fea0003800000 */
[----:B------:R0:W5:Y:S02]  /*f8d0*/  LDG.E.U8 R6, desc[UR20][R30.64+0x8] ;  /* 0x000008141e067981 */ /* 0x000164000c1e1100 */
.L_x_49:
[----:B------:R-:W-:Y:S05]  /*f8e0*/  BSYNC B1 ;  /* 0x0000000000017941 */ /* 0x000fea0003800000 */
.L_x_48:
        /* <DEDUP_REMOVED lines=12> */
.L_x_51:
[----:B------:R-:W-:Y:S05]  /*f9b0*/  BSYNC B1 ;  /* 0x0000000000017941 */ /* 0x000fea0003800000 */
.L_x_50:
        /* <DEDUP_REMOVED lines=12> */
.L_x_53:
[----:B------:R-:W-:Y:S05]  /*fa80*/  BSYNC B1 ;  /* 0x0000000000017941 */ /* 0x000fea0003800000 */
.L_x_52:
        /* <DEDUP_REMOVED lines=12> */
.L_x_55:
[----:B------:R-:W-:Y:S05]  /*fb50*/  BSYNC B1 ;  /* 0x0000000000017941 */ /* 0x000fea0003800000 */
.L_x_54:
        /* <DEDUP_REMOVED lines=12> */
.L_x_57:
[----:B------:R-:W-:Y:S05]  /*fc20*/  BSYNC B1 ;  /* 0x0000000000017941 */ /* 0x000fea0003800000 */
.L_x_56:
        /* <DEDUP_REMOVED lines=12> */
.L_x_59:
[----:B------:R-:W-:Y:S05]  /*fcf0*/  BSYNC B1 ;  /* 0x0000000000017941 */ /* 0x000fea0003800000 */
.L_x_58:
        /* <DEDUP_REMOVED lines=12> */
.L_x_61:
[----:B------:R-:W-:Y:S05]  /*fdc0*/  BSYNC B1 ;  /* 0x0000000000017941 */ /* 0x000fea0003800000 */
.L_x_60:
        /* <DEDUP_REMOVED lines=12> */
.L_x_63:
[----:B------:R-:W-:Y:S05]  /*fe90*/  BSYNC B1 ;  /* 0x0000000000017941 */ /* 0x000fea0003800000 */
.L_x_62:
        /* <DEDUP_REMOVED lines=12> */
.L_x_65:
[----:B------:R-:W-:Y:S05]  /*ff60*/  BSYNC B1 ;  /* 0x0000000000017941 */ /* 0x000fea0003800000 */
.L_x_64:
        /* <DEDUP_REMOVED lines=12> */
.L_x_67:
[----:B------:R-:W-:Y:S05]  /*10030*/  BSYNC B1 ;  /* 0x0000000000017941 */ /* 0x000fea0003800000 */
.L_x_66:
        /* <DEDUP_REMOVED lines=12> */
.L_x_69:
[----:B------:R-:W-:Y:S05]  /*10100*/  BSYNC B1 ;  /* 0x0000000000017941 */ /* 0x000fea0003800000 */
.L_x_68:
        /* <DEDUP_REMOVED lines=12> */
.L_x_71:
[----:B------:R-:W-:Y:S05]  /*101d0*/  BSYNC B1 ;  /* 0x0000000000017941 */ /* 0x000fea0003800000 */
.L_x_70:
        /* <DEDUP_REMOVED lines=12> */
.L_x_73:
[----:B------:R-:W-:Y:S05]  /*102a0*/  BSYNC B1 ;  /* 0x0000000000017941 */ /* 0x000fea0003800000 */
.L_x_72:
        /* <DEDUP_REMOVED lines=12> */
.L_x_75:
[----:B------:R-:W-:Y:S05]  /*10370*/  BSYNC B1 ;  /* 0x0000000000017941 */ /* 0x000fea0003800000 */
.L_x_74:
        /* <DEDUP_REMOVED lines=12> */
.L_x_77:
[----:B------:R-:W-:Y:S05]  /*10440*/  BSYNC B1 ;  /* 0x0000000000017941 */ /* 0x000fea0003800000 */
.L_x_76:
        /* <DEDUP_REMOVED lines=12> */
.L_x_79:
[----:B------:R-:W-:Y:S05]  /*10510*/  BSYNC B1 ;  /* 0x0000000000017941 */ /* 0x000fea0003800000 */
.L_x_78:
        /* <DEDUP_REMOVED lines=12> */
.L_x_81:
[----:B------:R-:W-:Y:S05]  /*105e0*/  BSYNC B1 ;  /* 0x0000000000017941 */ /* 0x000fea0003800000 */
.L_x_80:
        /* <DEDUP_REMOVED lines=12> */
.L_x_83:
[----:B------:R-:W-:Y:S05]  /*106b0*/  BSYNC B1 ;  /* 0x0000000000017941 */ /* 0x000fea0003800000 */
.L_x_82:
        /* <DEDUP_REMOVED lines=12> */
.L_x_85:
[----:B------:R-:W-:Y:S05]  /*10780*/  BSYNC B1 ;  /* 0x0000000000017941 */ /* 0x000fea0003800000 */
.L_x_84:
        /* <DEDUP_REMOVED lines=12> */
.L_x_87:
[----:B------:R-:W-:Y:S05]  /*10850*/  BSYNC B1 ;  /* 0x0000000000017941 */ /* 0x000fea0003800000 */
.L_x_86:
        /* <DEDUP_REMOVED lines=12> */
.L_x_89:
[----:B------:R-:W-:Y:S05]  /*10920*/  BSYNC B1 ;  /* 0x0000000000017941 */ /* 0x000fea0003800000 */
.L_x_88:
        /* <DEDUP_REMOVED lines=12> */
.L_x_91:
[----:B------:R-:W-:Y:S05]  /*109f0*/  BSYNC B1 ;  /* 0x0000000000017941 */ /* 0x000fea0003800000 */
.L_x_90:
        /* <DEDUP_REMOVED lines=12> */
.L_x_93:
[----:B------:R-:W-:Y:S05]  /*10ac0*/  BSYNC B1 ;  /* 0x0000000000017941 */ /* 0x000fea0003800000 */
.L_x_92:
        /* <DEDUP_REMOVED lines=12> */
.L_x_95:
[----:B------:R-:W-:Y:S05]  /*10b90*/  BSYNC B1 ;  /* 0x0000000000017941 */ /* 0x000fea0003800000 */
.L_x_94:
        /* <DEDUP_REMOVED lines=12> */
.L_x_97:
[----:B------:R-:W-:Y:S05]  /*10c60*/  BSYNC B1 ;  /* 0x0000000000017941 */ /* 0x000fea0003800000 */
.L_x_96:
        /* <DEDUP_REMOVED lines=12> */
.L_x_99:
[----:B------:R-:W-:Y:S05]  /*10d30*/  BSYNC B1 ;  /* 0x0000000000017941 */ /* 0x000fea0003800000 */
.L_x_98:
        /* <DEDUP_REMOVED lines=12> */
.L_x_101:
[----:B------:R-:W-:Y:S05]  /*10e00*/  BSYNC B1 ;  /* 0x0000000000017941 */ /* 0x000fea0003800000 */
.L_x_100:
        /* <DEDUP_REMOVED lines=12> */
.L_x_103:
[----:B------:R-:W-:Y:S05]  /*10ed0*/  BSYNC B1 ;  /* 0x0000000000017941 */ /* 0x000fea0003800000 */
.L_x_102:
        /* <DEDUP_REMOVED lines=12> */
.L_x_105:
[----:B------:R-:W-:Y:S05]  /*10fa0*/  BSYNC B1 ;  /* 0x0000000000017941 */ /* 0x000fea0003800000 */
.L_x_104:
        /* <DEDUP_REMOVED lines=12> */
.L_x_107:
[----:B------:R-:W-:Y:S05]  /*11070*/  BSYNC B1 ;  /* 0x0000000000017941 */ /* 0x000fea0003800000 */
.L_x_106:
        /* <DEDUP_REMOVED lines=12> */
.L_x_109:
[----:B------:R-:W-:Y:S05]  /*11140*/  BSYNC B1 ;  /* 0x0000000000017941 */ /* 0x000fea0003800000 */
.L_x_108:
        /* <DEDUP_REMOVED lines=12> */
.L_x_111:
[----:B------:R-:W-:Y:S05]  /*11210*/  BSYNC B1 ;  /* 0x0000000000017941 */ /* 0x000fea0003800000 */
.L_x_110:
        /* <DEDUP_REMOVED lines=12> */
.L_x_113:
[----:B------:R-:W-:Y:S05]  /*112e0*/  BSYNC B1 ;  /* 0x0000000000017941 */ /* 0x000fea0003800000 */
.L_x_112:
        /* <DEDUP_REMOVED lines=12> */
.L_x_115:
[----:B------:R-:W-:Y:S05]  /*113b0*/  BSYNC B1 ;  /* 0x0000000000017941 */ /* 0x000fea0003800000 */
.L_x_114:
        /* <DEDUP_REMOVED lines=12> */
.L_x_117:
[----:B------:R-:W-:Y:S05]  /*11480*/  BSYNC B1 ;  /* 0x0000000000017941 */ /* 0x000fea0003800000 */
.L_x_116:
        /* <DEDUP_REMOVED lines=12> */
.L_x_119:
[----:B------:R-:W-:Y:S05]  /*11550*/  BSYNC B1 ;  /* 0x0000000000017941 */ /* 0x000fea0003800000 */
.L_x_118:
        /* <DEDUP_REMOVED lines=12> */
.L_x_121:
[----:B------:R-:W-:Y:S05]  /*11620*/  BSYNC B1 ;  /* 0x0000000000017941 */ /* 0x000fea0003800000 */
.L_x_120:
        /* <DEDUP_REMOVED lines=12> */
.L_x_123:
[----:B------:R-:W-:Y:S05]  /*116f0*/  BSYNC B1 ;  /* 0x0000000000017941 */ /* 0x000fea0003800000 */
.L_x_122:
        /* <DEDUP_REMOVED lines=12> */
.L_x_125:
[----:B------:R-:W-:Y:S05]  /*117c0*/  BSYNC B1 ;  /* 0x0000000000017941 */ /* 0x000fea0003800000 */
.L_x_124:
[----:B-----5:R-:W-:Y:S01]  /*117d0*/  LOP3.LUT R6, R6, 0xff, RZ, 0xc0, !PT ;  /* 0x000000ff06067812 */ /* 0x020fe200078ec0ff */
[----:B------:R-:W-:Y:S01]  /*117e0*/  BSSY B1, `(.L_x_126) ;  /* 0x000000b000017945 */ /* 0x000fe20003800000 */
[----:B------:R-:W-:Y:S02]  /*117f0*/  ISETP.LT.OR P2, PT, R0, 0x52, !P1 ;  /* 0x000000520000780c */ /* 0x000fe40004f41670 */
[----:B------:R-:W-:-:S05]  /*11800*/  F2FP.F16.E5M2.UNPACK_B R6, R6 ;  /* 0x00000006ff06723e */ /* 0x000fca00020004ff */
[----:B------:R-:W-:-:S05]  /*11810*/  HADD2.F32 R6, -RZ, R6.H0_H0 ;  /* 0x20000006ff067230 */ /* 0x000fca0000004100 */
[----:B------:R-:W-:-:S04]  /*11820*/  FMUL R6, R6, UR23 ;  /* 0x0000001706067c20 */ /* 0x000fc80008400000 */
[----:B------:R-:W-:-:S05]  /*11830*/  FFMA R6, R174, UR22, R6 ;  /* 0x00000016ae067c23 */ /* 0x000fca0008000006 */
[----:B0-----:R-:W-:Y:S02]  /*11840*/  F2FP.SATFINITE.E5M2.F32.PACK_AB_MERGE_C R7, RZ, R6, RZ ;  /* 0x00000006ff07723e */ /* 0x001fe400048060ff */
[----:B------:R-:W-:-:S03]  /*11850*/  PRMT R6, RZ, 0x7610, R6 ;  /* 0x00007610ff067816 */ /* 0x000fc60000000006 */
[----:B------:R0:W-:Y:S01]  /*11860*/  @!P3 STG.E.U8 desc[UR20][R24.64+0x50], R7 ;  /* 0x000050071800b986 */ /* 0x0001e2000c101114 */
[----:B------:R-:W-:Y:S05]  /*11870*/  @P2 BRA `(.L_x_127) ;  /* 0x0000000000042947 */ /* 0x000fea0003800000 */
[----:B------:R0:W5:Y:S02]  /*11880*/  LDG.E.U8 R6, desc[UR20][R4.64+0x51] ;  /* 0x0000511404067981 */ /* 0x000164000c1e1100 */
.L_x_127:
[----:B------:R-:W-:Y:S05]  /*11890*/  BSYNC B1 ;  /* 0x0000000000017941 */ /* 0x000fea0003800000 */
.L_x_126:
        /* <DEDUP_REMOVED lines=12> */
.L_x_129:
[----:B------:R-:W-:Y:S05]  /*11960*/  BSYNC B1 ;  /* 0x0000000000017941 */ /* 0x000fea0003800000 */
.L_x_128:
        /* <DEDUP_REMOVED lines=12> */
.L_x_131:
[----:B------:R-:W-:Y:S05]  /*11a30*/  BSYNC B1 ;  /* 0x0000000000017941 */ /* 0x000fea0003800000 */
.L_x_130:
        /* <DEDUP_REMOVED lines=12> */
.L_x_133:
[----:B------:R-:W-:Y:S05]  /*11b00*/  BSYNC B1 ;  /* 0x0000000000017941 */ /* 0x000fea0003800000 */
.L_x_132:
[----:B-----5:R-:W-:Y:S01]  /*11b10*/  LOP3.LUT R6, R6, 0xff, RZ, 0xc0, !PT ;  /* 0x000000ff06067812 */ /* 0x020fe200078ec0ff */
[----:B------:R-:W-:Y:S01]  /*11b20*/  BSSY B1, `(.L_x_134) ;  /* 0x000000b000017945 */ /* 0x000fe20003800000 */
[----:B------:R-:W-:Y:S02]  /*11b30*/  ISETP.LT.OR P2, PT, R0, 0x5a, !P1 ;  /* 0x0000005a0000780c */ /* 0x000fe40004f41670 */
[----:B------:R-:W-:-:S05]  /*11b40*/  F2FP.F16.E5M2.UNPACK_B R6, R6 ;  /* 0x00000006ff06723e */ /* 0x000fca00020004ff */
[----:B------:R-:W-:-:S05]  /*11b50*/  HADD2.F32 R6, -RZ, R6.H0_H0 ;  /* 0x20000006ff067230 */ /* 0x000fca0000004100 */
[----:B0-----:R-:W-:Y:S01]  /*11b60*/  FMUL R7, R6, UR23 ;  /* 0x0000001706077c20 */ /* 0x001fe20008400000 */
[----:B------:R-:W-:-:S03]  /*11b70*/  PRMT R6, RZ, 0x7610, R6 ;  /* 0x00007610ff067816 */ /* 0x000fc60000000006 */
[----:B------:R-:W-:-:S05]  /*11b80*/  FFMA R7, R178, UR22, R7 ;  /* 0x00000016b2077c23 */ /* 0x000fca0008000007 */
[----:B------:R-:W-:-:S05]  /*11b90*/  F2FP.SATFINITE.E5M2.F32.PACK_AB_MERGE_C R7, RZ, R7, RZ ;  /* 0x00000007ff07723e */ /* 0x000fca00048060ff */
[----:B------:R0:W-:Y:S01]  /*11ba0*/  @!P3 STG.E.U8 desc[UR20][R24.64+0x58], R7 ;  /* 0x000058071800b986 */ /* 0x0001e2000c101114 */
[----:B------:R-:W-:Y:S05]  /*11bb0*/  @P2 BRA `(.L_x_135) ;  /* 0x0000000000042947 */ /* 0x000fea0003800000 */
[----:B------:R0:W5:Y:S02]  /*11bc0*/  LDG.E.U8 R6, desc[UR20][R4.64+0x59] ;  /* 0x0000591404067981 */ /* 0x000164000c1e1100 */
.L_x_135:
[----:B------:R-:W-:Y:S05]  /*11bd0*/  BSYNC B1 ;  /* 0x0000000000017941 */ /* 0x000fea0003800000 */
.L_x_134:
        /* <DEDUP_REMOVED lines=12> */
.L_x_137:
[----:B------:R-:W-:Y:S05]  /*11ca0*/  BSYNC B1 ;  /* 0x0000000000017941 */ /* 0x000fea0003800000 */
.L_x_136:
        /* <DEDUP_REMOVED lines=12> */
.L_x_139:
[----:B------:R-:W-:Y:S05]  /*11d70*/  BSYNC B1 ;  /* 0x0000000000017941 */ /* 0x000fea0003800000 */
.L_x_138:
        /* <DEDUP_REMOVED lines=12> */
.L_x_141:
[----:B------:R-:W-:Y:S05]  /*11e40*/  BSYNC B1 ;  /* 0x0000000000017941 */ /* 0x000fea0003800000 */
.L_x_140:
        /* <DEDUP_REMOVED lines=12> */
.L_x_143:
[----:B------:R-:W-:Y:S05]  /*11f10*/  BSYNC B1 ;  /* 0x0000000000017941 */ /* 0x000fea0003800000 */
.L_x_142:
        /* <DEDUP_REMOVED lines=12> */
.L_x_145:
[----:B------:R-:W-:Y:S05]  /*11fe0*/  BSYNC B1 ;  /* 0x0000000000017941 */ /* 0x000fea0003800000 */
.L_x_144:
        /* <DEDUP_REMOVED lines=12> */
.L_x_147:
[----:B------:R-:W-:Y:S05]  /*120b0*/  BSYNC B1 ;  /* 0x0000000000017941 */ /* 0x000fea0003800000 */
.L_x_146:
        /* <DEDUP_REMOVED lines=12> */
.L_x_149:
[----:B------:R-:W-:Y:S05]  /*12180*/  BSYNC B1 ;  /* 0x0000000000017941 */ /* 0x000fea0003800000 */
.L_x_148:
        /* <DEDUP_REMOVED lines=12> */
.L_x_151:
[----:B------:R-:W-:Y:S05]  /*12250*/  BSYNC B1 ;  /* 0x0000000000017941 */ /* 0x000fea0003800000 */
.L_x_150:
        /* <DEDUP_REMOVED lines=12> */
.L_x_153:
[----:B------:R-:W-:Y:S05]  /*12320*/  BSYNC B1 ;  /* 0x0000000000017941 */ /* 0x000fea0003800000 */
.L_x_152:
        /* <DEDUP_REMOVED lines=12> */
.L_x_155:
[----:B------:R-:W-:Y:S05]  /*123f0*/  BSYNC B1 ;  /* 0x0000000000017941 */ /* 0x000fea0003800000 */
.L_x_154:
        /* <DEDUP_REMOVED lines=12> */
.L_x_157:
[----:B------:R-:W-:Y:S05]  /*124c0*/  BSYNC B1 ;  /* 0x0000000000017941 */ /* 0x000fea0003800000 */
.L_x_156:
        /* <DEDUP_REMOVED lines=12> */
.L_x_159:
[----:B------:R-:W-:Y:S05]  /*12590*/  BSYNC B1 ;  /* 0x0000000000017941 */ /* 0x000fea0003800000 */
.L_x_158:
        /* <DEDUP_REMOVED lines=12> */
.L_x_161:
[----:B------:R-:W-:Y:S05]  /*12660*/  BSYNC B1 ;  /* 0x0000000000017941 */ /* 0x000fea0003800000 */
.L_x_160:
        /* <DEDUP_REMOVED lines=12> */
.L_x_163:
[----:B------:R-:W-:Y:S05]  /*12730*/  BSYNC B1 ;  /* 0x0000000000017941 */ /* 0x000fea0003800000 */
.L_x_162:
        /* <DEDUP_REMOVED lines=12> */
.L_x_165:
[----:B------:R-:W-:Y:S05]  /*12800*/  BSYNC B1 ;  /* 0x0000000000017941 */ /* 0x000fea0003800000 */
.L_x_164:
        /* <DEDUP_REMOVED lines=12> */
.L_x_167:
[----:B------:R-:W-:Y:S05]  /*128d0*/  BSYNC B1 ;  /* 0x0000000000017941 */ /* 0x000fea0003800000 */
.L_x_166:
        /* <DEDUP_REMOVED lines=12> */
.L_x_169:
[----:B------:R-:W-:Y:S05]  /*129a0*/  BSYNC B1 ;  /* 0x0000000000017941 */ /* 0x000fea0003800000 */
.L_x_168:
        /* <DEDUP_REMOVED lines=12> */
.L_x_171:
[----:B------:R-:W-:Y:S05]  /*12a70*/  BSYNC B1 ;  /* 0x0000000000017941 */ /* 0x000fea0003800000 */
.L_x_170:
        /* <DEDUP_REMOVED lines=12> */
.L_x_173:
[----:B------:R-:W-:Y:S05]  /*12b40*/  BSYNC B1 ;  /* 0x0000000000017941 */ /* 0x000fea0003800000 */
.L_x_172:
        /* <DEDUP_REMOVED lines=12> */
.L_x_175:
[----:B------:R-:W-:Y:S05]  /*12c10*/  BSYNC B1 ;  /* 0x0000000000017941 */ /* 0x000fea0003800000 */
.L_x_174:
        /* <DEDUP_REMOVED lines=12> */
.L_x_177:
[----:B------:R-:W-:Y:S05]  /*12ce0*/  BSYNC B1 ;  /* 0x0000000000017941 */ /* 0x000fea0003800000 */
.L_x_176:
        /* <DEDUP_REMOVED lines=12> */
.L_x_179:
[----:B------:R-:W-:Y:S05]  /*12db0*/  BSYNC B1 ;  /* 0x0000000000017941 */ /* 0x000fea0003800000 */
.L_x_178:
        /* <DEDUP_REMOVED lines=12> */
.L_x_181:
[----:B------:R-:W-:Y:S05]  /*12e80*/  BSYNC B1 ;  /* 0x0000000000017941 */ /* 0x000fea0003800000 */
.L_x_180:
        /* <DEDUP_REMOVED lines=12> */
.L_x_183:
[----:B------:R-:W-:Y:S05]  /*12f50*/  BSYNC B1 ;  /* 0x0000000000017941 */ /* 0x000fea0003800000 */
.L_x_182:
        /* <DEDUP_REMOVED lines=12> */
.L_x_185:
[----:B------:R-:W-:Y:S05]  /*13020*/  BSYNC B1 ;  /* 0x0000000000017941 */ /* 0x000fea0003800000 */
.L_x_184:
        /* <DEDUP_REMOVED lines=12> */
.L_x_187:
[----:B------:R-:W-:Y:S05]  /*130f0*/  BSYNC B1 ;  /* 0x0000000000017941 */ /* 0x000fea0003800000 */
.L_x_186:
        /* <DEDUP_REMOVED lines=12> */
.L_x_189:
[----:B------:R-:W-:Y:S05]  /*131c0*/  BSYNC B1 ;  /* 0x0000000000017941 */ /* 0x000fea0003800000 */
.L_x_188:
        /* <DEDUP_REMOVED lines=12> */
.L_x_191:
[----:B------:R-:W-:Y:S05]  /*13290*/  BSYNC B1 ;  /* 0x0000000000017941 */ /* 0x000fea0003800000 */
.L_x_190:
        /* <DEDUP_REMOVED lines=12> */
.L_x_193:
[----:B------:R-:W-:Y:S05]  /*13360*/  BSYNC B1 ;  /* 0x0000000000017941 */ /* 0x000fea0003800000 */
.L_x_192:
        /* <DEDUP_REMOVED lines=12> */
.L_x_195:
[----:B------:R-:W-:Y:S05]  /*13430*/  BSYNC B1 ;  /* 0x0000000000017941 */ /* 0x000fea0003800000 */
.L_x_194:
        /* <DEDUP_REMOVED lines=12> */
.L_x_197:
[----:B------:R-:W-:Y:S05]  /*13500*/  BSYNC B1 ;  /* 0x0000000000017941 */ /* 0x000fea0003800000 */
.L_x_196:
        /* <DEDUP_REMOVED lines=12> */
.L_x_199:
[----:B------:R-:W-:Y:S05]  /*135d0*/  BSYNC B1 ;  /* 0x0000000000017941 */ /* 0x000fea0003800000 */
.L_x_198:
        /* <DEDUP_REMOVED lines=12> */
.L_x_201:
[----:B------:R-:W-:Y:S05]  /*136a0*/  BSYNC B1 ;  /* 0x0000000000017941 */ /* 0x000fea0003800000 */
.L_x_200:
        /* <DEDUP_REMOVED lines=12> */
.L_x_203:
[----:B------:R-:W-:Y:S05]  /*13770*/  BSYNC B1 ;  /* 0x0000000000017941 */ /* 0x000fea0003800000 */
.L_x_202:
        /* <DEDUP_REMOVED lines=12> */
.L_x_205:
[----:B------:R-:W-:Y:S05]  /*13840*/  BSYNC B1 ;  /* 0x0000000000017941 */ /* 0x000fea0003800000 */
.L_x_204:
        /* <DEDUP_REMOVED lines=12> */
.L_x_207:
[----:B------:R-:W-:Y:S05]  /*13910*/  BSYNC B1 ;  /* 0x0000000000017941 */ /* 0x000fea0003800000 */
.L_x_206:
        /* <DEDUP_REMOVED lines=12> */
.L_x_209:
[----:B------:R-:W-:Y:S05]  /*139e0*/  BSYNC B1 ;  /* 0x0000000000017941 */ /* 0x000fea0003800000 */
.L_x_208:
        /* <DEDUP_REMOVED lines=12> */
.L_x_211:
[----:B------:R-:W-:Y:S05]  /*13ab0*/  BSYNC B1 ;  /* 0x0000000000017941 */ /* 0x000fea0003800000 */
.L_x_210:
        /* <DEDUP_REMOVED lines=12> */
.L_x_213:
[----:B------:R-:W-:Y:S05]  /*13b80*/  BSYNC B1 ;  /* 0x0000000000017941 */ /* 0x000fea0003800000 */
.L_x_212:
        /* <DEDUP_REMOVED lines=12> */
.L_x_215:
[----:B------:R-:W-:Y:S05]  /*13c50*/  BSYNC B1 ;  /* 0x0000000000017941 */ /* 0x000fea0003800000 */
.L_x_214:
        /* <DEDUP_REMOVED lines=12> */
.L_x_217:
[----:B------:R-:W-:Y:S05]  /*13d20*/  BSYNC B1 ;  /* 0x0000000000017941 */ /* 0x000fea0003800000 */
.L_x_216:
        /* <DEDUP_REMOVED lines=12> */
.L_x_219:
[----:B------:R-:W-:Y:S05]  /*13df0*/  BSYNC B1 ;  /* 0x0000000000017941 */ /* 0x000fea0003800000 */
.L_x_218:
        /* <DEDUP_REMOVED lines=12> */
.L_x_221:
[----:B------:R-:W-:Y:S05]  /*13ec0*/  BSYNC B1 ;  /* 0x0000000000017941 */ /* 0x000fea0003800000 */
.L_x_220:
        /* <DEDUP_REMOVED lines=12> */
.L_x_223:
[----:B------:R-:W-:Y:S05]  /*13f90*/  BSYNC B1 ;  /* 0x0000000000017941 */ /* 0x000fea0003800000 */
.L_x_222:
        /* <DEDUP_REMOVED lines=12> */
.L_x_225:
[----:B------:R-:W-:Y:S05]  /*14060*/  BSYNC B1 ;  /* 0x0000000000017941 */ /* 0x000fea0003800000 */
.L_x_224:
        /* <DEDUP_REMOVED lines=12> */
.L_x_227:
[----:B------:R-:W-:Y:S05]  /*14130*/  BSYNC B1 ;  /* 0x0000000000017941 */ /* 0x000fea0003800000 */
.L_x_226:
        /* <DEDUP_REMOVED lines=12> */
.L_x_229:
[----:B------:R-:W-:Y:S05]  /*14200*/  BSYNC B1 ;  /* 0x0000000000017941 */ /* 0x000fea0003800000 */
.L_x_228:
        /* <DEDUP_REMOVED lines=12> */
.L_x_231:
[----:B------:R-:W-:Y:S05]  /*142d0*/  BSYNC B1 ;  /* 0x0000000000017941 */ /* 0x000fea0003800000 */
.L_x_230:
        /* <DEDUP_REMOVED lines=12> */
.L_x_233:
[----:B------:R-:W-:Y:S05]  /*143a0*/  BSYNC B1 ;  /* 0x0000000000017941 */ /* 0x000fea0003800000 */
.L_x_232:
        /* <DEDUP_REMOVED lines=12> */
.L_x_235:
[----:B------:R-:W-:Y:S05]  /*14470*/  BSYNC B1 ;  /* 0x0000000000017941 */ /* 0x000fea0003800000 */
.L_x_234:
        /* <DEDUP_REMOVED lines=12> */
.L_x_237:
[----:B------:R-:W-:Y:S05]  /*14540*/  BSYNC B1 ;  /* 0x0000000000017941 */ /* 0x000fea0003800000 */
.L_x_236:
        /* <DEDUP_REMOVED lines=12> */
.L_x_239:
[----:B------:R-:W-:Y:S05]  /*14610*/  BSYNC B1 ;  /* 0x0000000000017941 */ /* 0x000fea0003800000 */
.L_x_238:
        /* <DEDUP_REMOVED lines=12> */
.L_x_241:
[----:B------:R-:W-:Y:S05]  /*146e0*/  BSYNC B1 ;  /* 0x0000000000017941 */ /* 0x000fea0003800000 */
.L_x_240:
        /* <DEDUP_REMOVED lines=12> */
.L_x_243:
[----:B------:R-:W-:Y:S05]  /*147b0*/  BSYNC B1 ;  /* 0x0000000000017941 */ /* 0x000fea0003800000 */
.L_x_242:
        /* <DEDUP_REMOVED lines=12> */
.L_x_245:
[----:B------:R-:W-:Y:S05]  /*14880*/  BSYNC B1 ;  /* 0x0000000000017941 */ /* 0x000fea0003800000 */
.L_x_244:
        /* <DEDUP_REMOVED lines=12> */
.L_x_247:
[----:B------:R-:W-:Y:S05]  /*14950*/  BSYNC B1 ;  /* 0x0000000000017941 */ /* 0x000fea0003800000 */
.L_x_246:
        /* <DEDUP_REMOVED lines=12> */
.L_x_249:
[----:B------:R-:W-:Y:S05]  /*14a20*/  BSYNC B1 ;  /* 0x0000000000017941 */ /* 0x000fea0003800000 */
.L_x_248:
        /* <DEDUP_REMOVED lines=12> */
.L_x_251:
[----:B------:R-:W-:Y:S05]  /*14af0*/  BSYNC B1 ;  /* 0x0000000000017941 */ /* 0x000fea0003800000 */
.L_x_250:
        /* <DEDUP_REMOVED lines=12> */
.L_x_253:
[----:B------:R-:W-:Y:S05]  /*14bc0*/  BSYNC B1 ;  /* 0x0000000000017941 */ /* 0x000fea0003800000 */
.L_x_252:
[----:B0-----:R-:W2:Y:S01]  /*14bd0*/  LDL.LU R7, [R1+0x200] ;  /* 0x0002000001077983 */ /* 0x001ea20000300800 */
[----:B-----5:R-:W-:Y:S01]  /*14be0*/  LOP3.LUT R6, R6, 0xff, RZ, 0xc0, !PT ;  /* 0x000000ff06067812 */ /* 0x020fe200078ec0ff */
[----:B------:R-:W-:Y:S01]  /*14bf0*/  BSSY B1, `(.L_x_254) ;  /* 0x000000b000017945 */ /* 0x000fe20003800000 */
[----:B------:R-:W-:Y:S02]  /*14c00*/  ISETP.LT.OR P2, PT, R0, 0xd2, !P1 ;  /* 0x000000d20000780c */ /* 0x000fe40004f41670 */
[----:B------:R-:W-:-:S05]  /*14c10*/  F2FP.F16.E5M2.UNPACK_B R6, R6 ;  /* 0x00000006ff06723e */ /* 0x000fca00020004ff */
[----:B------:R-:W-:-:S05]  /*14c20*/  HADD2.F32 R6, -RZ, R6.H0_H0 ;  /* 0x20000006ff067230 */ /* 0x000fca0000004100 */
[----:B------:R-:W-:-:S04]  /*14c30*/  FMUL R6, R6, UR23 ;  /* 0x0000001706067c20 */ /* 0x000fc80008400000 */
[----:B--2---:R-:W-:-:S05]  /*14c40*/  FFMA R6, R7, UR22, R6 ;  /* 0x0000001607067c23 */ /* 0x004fca0008000006 */
[----:B------:R-:W-:Y:S02]  /*14c50*/  F2FP.SATFINITE.E5M2.F32.PACK_AB_MERGE_C R7, RZ, R6, RZ ;  /* 0x00000006ff07723e */ /* 0x000fe400048060ff */
[----:B------:R-:W-:-:S03]  /*14c60*/  PRMT R6, RZ, 0x7610, R6 ;  /* 0x00007610ff067816 */ /* 0x000fc60000000006 */
[----:B------:R0:W-:Y:S01]  /*14c70*/  @!P3 STG.E.U8 desc[UR20][R24.64+0xd0], R7 ;  /* 0x0000d0071800b986 */ /* 0x0001e2000c101114 */
[----:B------:R-:W-:Y:S05]  /*14c80*/  @P2 BRA `(.L_x_255) ;  /* 0x0000000000042947 */ /* 0x000fea0003800000 */
[----:B------:R2:W5:Y:S02]  /*14c90*/  LDG.E.U8 R6, desc[UR20][R4.64+0xd1] ;  /* 0x0000d11404067981 */ /* 0x000564000c1e1100 */
.L_x_255:
[----:B------:R-:W-:Y:S05]  /*14ca0*/  BSYNC B1 ;  /* 0x0000000000017941 */ /* 0x000fea0003800000 */
.L_x_254:
[----:B0-----:R-:W3:Y:S01]  /*14cb0*/  LDL.LU R7, [R1+0x204] ;  /* 0x0002040001077983 */ /* 0x001ee20000300800 */
[----:B-----5:R-:W-:Y:S01]  /*14cc0*/  LOP3.LUT R6, R6, 0xff, RZ, 0xc0, !PT ;  /* 0x000000ff06067812 */ /* 0x020fe200078ec0ff */
[----:B------:R-:W-:Y:S01]  /*14cd0*/  BSSY B1, `(.L_x_256) ;  /* 0x000000b000017945 */ /* 0x000fe20003800000 */
[----:B------:R-:W-:Y:S02]  /*14ce0*/  ISETP.LT.OR P3, PT, R0, 0xd9, !P0 ;  /* 0x000000d90000780c */ /* 0x000fe40004761670 */
[----:B------:R-:W-:-:S05]  /*14cf0*/  F2FP.F16.E5M2.UNPACK_B R6, R6 ;  /* 0x00000006ff06723e */ /* 0x000fca00020004ff */
[----:B------:R-:W-:-:S05]  /*14d00*/  HADD2.F32 R6, -RZ, R6.H0_H0 ;  /* 0x20000006ff067230 */ /* 0x000fca0000004100 */
[----:B------:R-:W-:-:S04]  /*14d10*/  FMUL R6, R6, UR23 ;  /* 0x0000001706067c20 */ /* 0x000fc80008400000 */
[----:B---3--:R-:W-:-:S05]  /*14d20*/  FFMA R6, R7, UR22, R6 ;  /* 0x0000001607067c23 */ /* 0x008fca0008000006 */
[----:B------:R-:W-:Y:S02]  /*14d30*/  F2FP.SATFINITE.E5M2.F32.PACK_AB_MERGE_C R7, RZ, R6, RZ ;  /* 0x00000006ff07723e */ /* 0x000fe400048060ff */
[----:B------:R-:W-:-:S03]  /*14d40*/  PRMT R6, RZ, 0x7610, R6 ;  /* 0x00007610ff067816 */ /* 0x000fc60000000006 */
[----:B------:R0:W-:Y:S01]  /*14d50*/  @!P2 STG.E.U8 desc[UR20][R24.64+0xd1], R7 ;  /* 0x0000d1071800a986 */ /* 0x0001e2000c101114 */
[----:B------:R-:W-:Y:S05]  /*14d60*/  @P3 BRA `(.L_x_257) ;  /* 0x0000000000043947 */ /* 0x000fea0003800000 */
[----:B------:R3:W5:Y:S02]  /*14d70*/  LDG.E.U8 R6, desc[UR20][R30.64+0xd8] ;  /* 0x0000d8141e067981 */ /* 0x000764000c1e1100 */
.L_x_257:
[----:B------:R-:W-:Y:S05]  /*14d80*/  BSYNC B1 ;  /* 0x0000000000017941 */ /* 0x000fea0003800000 */
.L_x_256:
        /* <DEDUP_REMOVED lines=13> */
.L_x_259:
[----:B------:R-:W-:Y:S05]  /*14e60*/  BSYNC B1 ;  /* 0x0000000000017941 */ /* 0x000fea0003800000 */
.L_x_258:
        /* <DEDUP_REMOVED lines=13> */
.L_x_261:
[----:B------:R-:W-:Y:S05]  /*14f40*/  BSYNC B1 ;  /* 0x0000000000017941 */ /* 0x000fea0003800000 */
.L_x_260:
        /* <DEDUP_REMOVED lines=13> */
.L_x_263:
[----:B------:R-:W-:Y:S05]  /*15020*/  BSYNC B1 ;  /* 0x0000000000017941 */ /* 0x000fea0003800000 */
.L_x_262:
        /* <DEDUP_REMOVED lines=13> */
.L_x_265:
[----:B------:R-:W-:Y:S05]  /*15100*/  BSYNC B1 ;  /* 0x0000000000017941 */ /* 0x000fea0003800000 */
.L_x_264:
        /* <DEDUP_REMOVED lines=13> */
.L_x_267:
[----:B------:R-:W-:Y:S05]  /*151e0*/  BSYNC B1 ;  /* 0x0000000000017941 */ /* 0x000fea0003800000 */
.L_x_266:
        /* <DEDUP_REMOVED lines=13> */
.L_x_269:
[----:B------:R-:W-:Y:S05]  /*152c0*/  BSYNC B1 ;  /* 0x0000000000017941 */ /* 0x000fea0003800000 */
.L_x_268:
        /* <DEDUP_REMOVED lines=13> */
.L_x_271:
[----:B------:R-:W-:Y:S05]  /*153a0*/  BSYNC B1 ;  /* 0x0000000000017941 */ /* 0x000fea0003800000 */
.L_x_270:
        /* <DEDUP_REMOVED lines=13> */
.L_x_273:
[----:B------:R-:W-:Y:S05]  /*15480*/  BSYNC B1 ;  /* 0x0000000000017941 */ /* 0x000fea0003800000 */
.L_x_272:
        /* <DEDUP_REMOVED lines=13> */
.L_x_275:
[----:B------:R-:W-:Y:S05]  /*15560*/  BSYNC B1 ;  /* 0x0000000000017941 */ /* 0x000fea0003800000 */
.L_x_274:
        /* <DEDUP_REMOVED lines=13> */
.L_x_277:
[----:B------:R-:W-:Y:S05]  /*15640*/  BSYNC B1 ;  /* 0x0000000000017941 */ /* 0x000fea0003800000 */
.L_x_276:
        /* <DEDUP_REMOVED lines=13> */
.L_x_279:
[----:B------:R-:W-:Y:S05]  /*15720*/  BSYNC B1 ;  /* 0x0000000000017941 */ /* 0x000fea0003800000 */
.L_x_278:
        /* <DEDUP_REMOVED lines=13> */
.L_x_281:
[----:B------:R-:W-:Y:S05]  /*15800*/  BSYNC B1 ;  /* 0x0000000000017941 */ /* 0x000fea0003800000 */
.L_x_280:
        /* <DEDUP_REMOVED lines=13> */
.L_x_283:
[----:B------:R-:W-:Y:S05]  /*158e0*/  BSYNC B1 ;  /* 0x0000000000017941 */ /* 0x000fea0003800000 */
.L_x_282:
        /* <DEDUP_REMOVED lines=13> */
.L_x_285:
[----:B------:R-:W-:Y:S05]  /*159c0*/  BSYNC B1 ;  /* 0x0000000000017941 */ /* 0x000fea0003800000 */
.L_x_284:
        /* <DEDUP_REMOVED lines=13> */
.L_x_287:
[----:B------:R-:W-:Y:S05]  /*15aa0*/  BSYNC B1 ;  /* 0x0000000000017941 */ /* 0x000fea0003800000 */
.L_x_286:
        /* <DEDUP_REMOVED lines=13> */
.L_x_289:
[----:B------:R-:W-:Y:S05]  /*15b80*/  BSYNC B1 ;  /* 0x0000000000017941 */ /* 0x000fea0003800000 */
.L_x_288:
        /* <DEDUP_REMOVED lines=13> */
.L_x_291:
[----:B------:R-:W-:Y:S05]  /*15c60*/  BSYNC B1 ;  /* 0x0000000000017941 */ /* 0x000fea0003800000 */
.L_x_290:
        /* <DEDUP_REMOVED lines=13> */
.L_x_293:
[----:B------:R-:W-:Y:S05]  /*15d40*/  BSYNC B1 ;  /* 0x0000000000017941 */ /* 0x000fea0003800000 */
.L_x_292:
[----:B0-----:R-:W2:Y:S01]  /*15d50*/  LDL.LU R3, [R1+0x250] ;  /* 0x0002500001037983 */ /* 0x001ea20000300800 */
[----:B-----5:R-:W-:Y:S01]  /*15d60*/  LOP3.LUT R6, R6, 0xff, RZ, 0xc0, !PT ;  /* 0x000000ff06067812 */ /* 0x020fe200078ec0ff */
[----:B------:R-:W-:Y:S01]  /*15d70*/  BSSY B1, `(.L_x_294) ;  /* 0x000000b000017945 */ /* 0x000fe20003800000 */
[----:B------:R-:W-:Y:S02]  /*15d80*/  ISETP.LT.OR P1, PT, R0, 0xfa, !P1 ;  /* 0x000000fa0000780c */ /* 0x000fe40004f21670 */
[----:B------:R-:W-:Y:S02]  /*15d90*/  F2FP.F16.E5M2.UNPACK_B R6, R6 ;  /* 0x00000006ff06723e */ /* 0x000fe400020004ff */
[----:B------:R-:W-:-:S03]  /*15da0*/  PRMT R2, RZ, 0x7610, R2 ;  /* 0x00007610ff027816 */ /* 0x000fc60000000002 */
[----:B------:R-:W-:-:S05]  /*15db0*/  HADD2.F32 R6, -RZ, R6.H0_H0 ;  /* 0x20000006ff067230 */ /* 0x000fca0000004100 */
[----:B------:R-:W-:-:S04]  /*15dc0*/  FMUL R6, R6, UR23 ;  /* 0x0000001706067c20 */ /* 0x000fc80008400000 */
[----:B--2---:R-:W-:-:S05]  /*15dd0*/  FFMA R6, R3, UR22, R6 ;  /* 0x0000001603067c23 */ /* 0x004fca0008000006 */
[----:B------:R-:W-:-:S05]  /*15de0*/  F2FP.SATFINITE.E5M2.F32.PACK_AB_MERGE_C R3, RZ, R6, RZ ;  /* 0x00000006ff03723e */ /* 0x000fca00048060ff */
[----:B------:R0:W-:Y:S01]  /*15df0*/  @!P2 STG.E.U8 desc[UR20][R24.64+0xf8], R3 ;  /* 0x0000f8031800a986 */ /* 0x0001e2000c101114 */
[----:B------:R-:W-:Y:S05]  /*15e00*/  @P1 BRA `(.L_x_295) ;  /* 0x0000000000041947 */ /* 0x000fea0003800000 */
[----:B------:R2:W5:Y:S02]  /*15e10*/  LDG.E.U8 R2, desc[UR20][R4.64+0xf9] ;  /* 0x0000f91404027981 */ /* 0x000564000c1e1100 */
.L_x_295:
[----:B------:R-:W-:Y:S05]  /*15e20*/  BSYNC B1 ;  /* 0x0000000000017941 */ /* 0x000fea0003800000 */
.L_x_294:
[----:B------:R-:W2:Y:S01]  /*15e30*/  LDL.LU R7, [R1+0x254] ;  /* 0x0002540001077983 */ /* 0x000ea20000300800 */
[----:B-----5:R-:W-:Y:S01]  /*15e40*/  LOP3.LUT R2, R2, 0xff, RZ, 0xc0, !PT ;  /* 0x000000ff02027812 */ /* 0x020fe200078ec0ff */
[----:B------:R-:W-:Y:S01]  /*15e50*/  BSSY B1, `(.L_x_296) ;  /* 0x0000013000017945 */ /* 0x000fe20003800000 */
[----:B--234-:R-:W-:Y:S02]  /*15e60*/  IADD3 R5, P0, R33, 0x80, RZ ;  /* 0x0000008021057810 */ /* 0x01cfe40007f1e0ff */
[----:B------:R-:W-:-:S03]  /*15e70*/  F2FP.F16.E5M2.UNPACK_B R2, R2 ;  /* 0x00000002ff02723e */ /* 0x000fc600020004ff */
[----:B0-----:R-:W-:Y:S01]  /*15e80*/  IMAD.X R3, RZ, RZ, R35, P0 ;  /* 0x000000ffff037224 */ /* 0x001fe200000e0623 */
[----:B------:R-:W-:Y:S01]  /*15e90*/  ISETP.GE.AND P0, PT, R32, 0x81, PT ;  /* 0x000000812000780c */ /* 0x000fe20003f06270 */
[----:B------:R-:W-:Y:S02]  /*15ea0*/  HADD2.F32 R2, -RZ, R2.H0_H0 ;  /* 0x20000002ff027230 */ /* 0x000fe40000004100 */
[----:B------:R-:W-:Y:S01]  /*15eb0*/  IMAD R6, R3, UR6, RZ ;  /* 0x0000000603067c24 */ /* 0x000fe2000f8e02ff */
[----:B------:R-:W-:Y:S02]  /*15ec0*/  ISETP.LT.OR P3, PT, R0, 0x1, !P0 ;  /* 0x000000010000780c */ /* 0x000fe40004761670 */
[----:B------:R-:W-:Y:S01]  /*15ed0*/  FMUL R4, R2, UR23 ;  /* 0x0000001702047c20 */ /* 0x000fe20008400000 */
[----:B------:R-:W-:-:S04]  /*15ee0*/  IMAD.WIDE.U32 R2, R5, UR6, R36 ;  /* 0x0000000605027c25 */ /* 0x000fc8000f8e0024 */
[----:B------:R-:W-:Y:S01]  /*15ef0*/  IMAD R5, R5, UR7, R6 ;  /* 0x0000000705057c24 */ /* 0x000fe2000f8e0206 */
[----:B------:R-:W-:-:S04]  /*15f00*/  IADD3 R2, P2, R2, UR10, RZ ;  /* 0x0000000a02027c10 */ /* 0x000fc8000ff5e0ff */
[----:B------:R-:W-:Y:S01]  /*15f10*/  IADD3.X R3, R3, UR11, R5, P2, !PT ;  /* 0x0000000b03037c10 */ /* 0x000fe200097fe405 */
[----:B------:R-:W-:-:S05]  /*15f20*/  FFMA R4, R7, UR22, R4 ;  /* 0x0000001607047c23 */ /* 0x000fca0008000004 */
[----:B------:R-:W-:Y:S02]  /*15f30*/  F2FP.SATFINITE.E5M2.F32.PACK_AB_MERGE_C R7, RZ, R4, RZ ;  /* 0x00000004ff07723e */ /* 0x000fe400048060ff */
[----:B------:R-:W-:-:S03]  /*15f40*/  PRMT R4, RZ, 0x7610, R4 ;  /* 0x00007610ff047816 */ /* 0x000fc60000000004 */
[----:B------:R0:W-:Y:S01]  /*15f50*/  @!P1 STG.E.U8 desc[UR20][R24.64+0xf9], R7 ;  /* 0x0000f90718009986 */ /* 0x0001e2000c101114 */
[----:B------:R-:W-:Y:S05]  /*15f60*/  @P3 BRA `(.L_x_297) ;  /* 0x0000000000043947 */ /* 0x000fea0003800000 */
[----:B------:R2:W5:Y:S02]  /*15f70*/  LDG.E.U8 R4, desc[UR20][R2.64] ;  /* 0x0000001402047981 */ /* 0x000564000c1e1100 */
.L_x_297:
[----:B------:R-:W-:Y:S05]  /*15f80*/  BSYNC B1 ;  /* 0x0000000000017941 */ /* 0x000fea0003800000 */
.L_x_296:
[----:B------:R-:W3:Y:S01]  /*15f90*/  LDL.LU R5, [R1+0x258] ;  /* 0x0002580001057983 */ /* 0x000ee20000300800 */
        /* <DEDUP_REMOVED lines=12> */
.L_x_299:
[----:B------:R-:W-:Y:S05]  /*16060*/  BSYNC B1 ;  /* 0x0000000000017941 */ /* 0x000fea0003800000 */
.L_x_298:
[----:B---3--:R-:W3:Y:S01]  /*16070*/  LDL.LU R5, [R1+0x25c] ;  /* 0x00025c0001057983 */ /* 0x008ee20000300800 */
[----:B-----5:R-:W-:Y:S01]  /*16080*/  LOP3.LUT R4, R4, 0xff, RZ, 0xc0, !PT ;  /* 0x000000ff04047812 */ /* 0x020fe200078ec0ff */
[----:B------:R-:W-:Y:S01]  /*16090*/  BSSY B1, `(.L_x_300) ;  /* 0x0000013000017945 */ /* 0x000fe20003800000 */
[----:B------:R-:W-:Y:S02]  /*160a0*/  IADD3 R33, P1, R33, 0x88, RZ ;  /* 0x0000008821217810 */ /* 0x000fe40007f3e0ff */
[----:B------:R-:W-:Y:S02]  /*160b0*/  F2FP.F16.E5M2.UNPACK_B R4, R4 ;  /* 0x00000004ff04723e */ /* 0x000fe400020004ff */
[----:B------:R-:W-:Y:S01]  /*160c0*/  PRMT R6, RZ, 0x7610, R6 ;  /* 0x00007610ff067816 */ /* 0x000fe20000000006 */
[----:B------:R-:W-:Y:S01]  /*160d0*/  IMAD.X R34, RZ, RZ, R35, P1 ;  /* 0x000000ffff227224 */ /* 0x000fe200008e0623 */
[----:B------:R-:W-:Y:S01]  /*160e0*/  ISETP.GE.AND P1, PT, R32, 0x89, PT ;  /* 0x000000892000780c */ /* 0x000fe20003f26270 */
[----:B------:R-:W-:-:S02]  /*160f0*/  HADD2.F32 R4, -RZ, R4.H0_H0 ;  /* 0x20000004ff047230 */ /* 0x000fc40000004100 */
[----:B------:R-:W-:Y:S01]  /*16100*/  IMAD R34, R34, UR6, RZ ;  /* 0x0000000622227c24 */ /* 0x000fe2000f8e02ff */
[----:B------:R-:W-:Y:S01]  /*16110*/  ISETP.LT.OR P5, PT, R0, 0x1, !P1 ;  /* 0x000000010000780c */ /* 0x000fe20004fa1670 */
[----:B------:R-:W-:-:S04]  /*16120*/  IMAD.WIDE.U32 R36, R33, UR6, R36 ;  /* 0x0000000621247c25 */ /* 0x000fc8000f8e0024 */
[----:B------:R-:W-:Y:S01]  /*16130*/  FMUL R4, R4, UR23 ;  /* 0x0000001704047c20 */ /* 0x000fe20008400000 */
[----:B------:R-:W-:-:S03]  /*16140*/  IMAD R33, R33, UR7, R34 ;  /* 0x0000000721217c24 */ /* 0x000fc6000f8e0222 */
[----:B---3--:R-:W-:Y:S01]  /*16150*/  FFMA R5, R5, UR22, R4 ;  /* 0x0000001605057c23 */ /* 0x008fe20008000004 */
[----:B------:R-:W-:-:S04]  /*16160*/  IADD3 R4, P3, R36, UR10, RZ ;  /* 0x0000000a24047c10 */ /* 0x000fc8000ff7e0ff */
[----:B0-----:R-:W-:Y:S02]  /*16170*/  F2FP.SATFINITE.E5M2.F32.PACK_AB_MERGE_C R7, RZ, R5, RZ ;  /* 0x00000005ff07723e */ /* 0x001fe400048060ff */
[----:B------:R-:W-:-:S03]  /*16180*/  IADD3.X R5, R37, UR11, R33, P3, !PT ;  /* 0x0000000b25057c10 */ /* 0x000fc60009ffe421 */
[----:B------:R0:W-:Y:S01]  /*16190*/  @!P2 STG.E.U8 desc[UR20][R28.64+0x1], R7 ;  /* 0x000001071c00a986 */ /* 0x0001e2000c101114 */
[----:B------:R-:W-:Y:S05]  /*161a0*/  @P5 BRA `(.L_x_301) ;  /* 0x0000000000045947 */ /* 0x000fea0003800000 */
[----:B------:R3:W5:Y:S02]  /*161b0*/  LDG.E.U8 R6, desc[UR20][R4.64] ;  /* 0x0000001404067981 */ /* 0x000764000c1e1100 */
.L_x_301:
[----:B------:R-:W-:Y:S05]  /*161c0*/  BSYNC B1 ;  /* 0x0000000000017941 */ /* 0x000fea0003800000 */
.L_x_300:
        /* <DEDUP_REMOVED lines=13> */
.L_x_303:
[----:B------:R-:W-:Y:S05]  /*162a0*/  BSYNC B1 ;  /* 0x0000000000017941 */ /* 0x000fea0003800000 */
.L_x_302:
        /* <DEDUP_REMOVED lines=13> */
.L_x_305:
[----:B------:R-:W-:Y:S05]  /*16380*/  BSYNC B1 ;  /* 0x0000000000017941 */ /* 0x000fea0003800000 */
.L_x_304:
        /* <DEDUP_REMOVED lines=13> */
.L_x_307:
[----:B------:R-:W-:Y:S05]  /*16460*/  BSYNC B1 ;  /* 0x0000000000017941 */ /* 0x000fea0003800000 */
.L_x_306:
        /* <DEDUP_REMOVED lines=13> */
.L_x_309:
[----:B------:R-:W-:Y:S05]  /*16540*/  BSYNC B1 ;  /* 0x0000000000017941 */ /* 0x000fea0003800000 */
.L_x_308:
        /* <DEDUP_REMOVED lines=13> */
.L_x_311:
[----:B------:R-:W-:Y:S05]  /*16620*/  BSYNC B1 ;  /* 0x0000000000017941 */ /* 0x000fea0003800000 */
.L_x_310:
        /* <DEDUP_REMOVED lines=13> */
.L_x_313:
[----:B------:R-:W-:Y:S05]  /*16700*/  BSYNC B1 ;  /* 0x0000000000017941 */ /* 0x000fea0003800000 */
.L_x_312:
        /* <DEDUP_REMOVED lines=13> */
.L_x_315:
[----:B------:R-:W-:Y:S05]  /*167e0*/  BSYNC B1 ;  /* 0x0000000000017941 */ /* 0x000fea0003800000 */
.L_x_314:
        /* <DEDUP_REMOVED lines=13> */
.L_x_317:
[----:B------:R-:W-:Y:S05]  /*168c0*/  BSYNC B1 ;  /* 0x0000000000017941 */ /* 0x000fea0003800000 */
.L_x_316:
        /* <DEDUP_REMOVED lines=13> */
.L_x_319:
[----:B------:R-:W-:Y:S05]  /*169a0*/  BSYNC B1 ;  /* 0x0000000000017941 */ /* 0x000fea0003800000 */
.L_x_318:
        /* <DEDUP_REMOVED lines=13> */
.L_x_321:
[----:B------:R-:W-:Y:S05]  /*16a80*/  BSYNC B1 ;  /* 0x0000000000017941 */ /* 0x000fea0003800000 */
.L_x_320:
        /* <DEDUP_REMOVED lines=13> */
.L_x_323:
[----:B------:R-:W-:Y:S05]  /*16b60*/  BSYNC B1 ;  /* 0x0000000000017941 */ /* 0x000fea0003800000 */
.L_x_322:
        /* <DEDUP_REMOVED lines=13> */
.L_x_325:
[----:B------:R-:W-:Y:S05]  /*16c40*/  BSYNC B1 ;  /* 0x0000000000017941 */ /* 0x000fea0003800000 */
.L_x_324:
        /* <DEDUP_REMOVED lines=13> */
.L_x_327:
[----:B------:R-:W-:Y:S05]  /*16d20*/  BSYNC B1 ;  /* 0x0000000000017941 */ /* 0x000fea0003800000 */
.L_x_326:
        /* <DEDUP_REMOVED lines=13> */
.L_x_329:
[----:B------:R-:W-:Y:S05]  /*16e00*/  BSYNC B1 ;  /* 0x0000000000017941 */ /* 0x000fea0003800000 */
.L_x_328:
        /* <DEDUP_REMOVED lines=13> */
.L_x_331:
[----:B------:R-:W-:Y:S05]  /*16ee0*/  BSYNC B1 ;  /* 0x0000000000017941 */ /* 0x000fea0003800000 */
.L_x_330:
        /* <DEDUP_REMOVED lines=13> */
.L_x_333:
[----:B------:R-:W-:Y:S05]  /*16fc0*/  BSYNC B1 ;  /* 0x0000000000017941 */ /* 0x000fea0003800000 */
.L_x_332:
        /* <DEDUP_REMOVED lines=13> */
.L_x_335:
[----:B------:R-:W-:Y:S05]  /*170a0*/  BSYNC B1 ;  /* 0x0000000000017941 */ /* 0x000fea0003800000 */
.L_x_334:
        /* <DEDUP_REMOVED lines=13> */
.L_x_337:
[----:B------:R-:W-:Y:S05]  /*17180*/  BSYNC B1 ;  /* 0x0000000000017941 */ /* 0x000fea0003800000 */
.L_x_336:
        /* <DEDUP_REMOVED lines=13> */
.L_x_339:
[----:B------:R-:W-:Y:S05]  /*17260*/  BSYNC B1 ;  /* 0x0000000000017941 */ /* 0x000fea0003800000 */
.L_x_338:
        /* <DEDUP_REMOVED lines=13> */
.L_x_341:
[----:B------:R-:W-:Y:S05]  /*17340*/  BSYNC B1 ;  /* 0x0000000000017941 */ /* 0x000fea0003800000 */
.L_x_340:
        /* <DEDUP_REMOVED lines=13> */
.L_x_343:
[----:B------:R-:W-:Y:S05]  /*17420*/  BSYNC B1 ;  /* 0x0000000000017941 */ /* 0x000fea0003800000 */
.L_x_342:
        /* <DEDUP_REMOVED lines=13> */
.L_x_345:
[----:B------:R-:W-:Y:S05]  /*17500*/  BSYNC B1 ;  /* 0x0000000000017941 */ /* 0x000fea0003800000 */
.L_x_344:
        /* <DEDUP_REMOVED lines=13> */
.L_x_347:
[----:B------:R-:W-:Y:S05]  /*175e0*/  BSYNC B1 ;  /* 0x0000000000017941 */ /* 0x000fea0003800000 */
.L_x_346:
        /* <DEDUP_REMOVED lines=13> */
.L_x_349:
[----:B------:R-:W-:Y:S05]  /*176c0*/  BSYNC B1 ;  /* 0x0000000000017941 */ /* 0x000fea0003800000 */
.L_x_348:
        /* <DEDUP_REMOVED lines=13> */
.L_x_351:
[----:B------:R-:W-:Y:S05]  /*177a0*/  BSYNC B1 ;  /* 0x0000000000017941 */ /* 0x000fea0003800000 */
.L_x_350:
        /* <DEDUP_REMOVED lines=13> */
.L_x_353:
[----:B------:R-:W-:Y:S05]  /*17880*/  BSYNC B1 ;  /* 0x0000000000017941 */ /* 0x000fea0003800000 */
.L_x_352:
        /* <DEDUP_REMOVED lines=13> */
.L_x_355:
[----:B------:R-:W-:Y:S05]  /*17960*/  BSYNC B1 ;  /* 0x0000000000017941 */ /* 0x000fea0003800000 */
.L_x_354:
        /* <DEDUP_REMOVED lines=13> */
.L_x_357:
[----:B------:R-:W-:Y:S05]  /*17a40*/  BSYNC B1 ;  /* 0x0000000000017941 */ /* 0x000fea0003800000 */
.L_x_356:
        /* <DEDUP_REMOVED lines=13> */
.L_x_359:
[----:B------:R-:W-:Y:S05]  /*17b20*/  BSYNC B1 ;  /* 0x0000000000017941 */ /* 0x000fea0003800000 */
.L_x_358:
        /* <DEDUP_REMOVED lines=13> */
.L_x_361:
[----:B------:R-:W-:Y:S05]  /*17c00*/  BSYNC B1 ;  /* 0x0000000000017941 */ /* 0x000fea0003800000 */
.L_x_360:
        /* <DEDUP_REMOVED lines=13> */
.L_x_363:
[----:B------:R-:W-:Y:S05]  /*17ce0*/  BSYNC B1 ;  /* 0x0000000000017941 */ /* 0x000fea0003800000 */
.L_x_362:
        /* <DEDUP_REMOVED lines=13> */
.L_x_365:
[----:B------:R-:W-:Y:S05]  /*17dc0*/  BSYNC B1 ;  /* 0x0000000000017941 */ /* 0x000fea0003800000 */
.L_x_364:
        /* <DEDUP_REMOVED lines=13> */
.L_x_367:
[----:B------:R-:W-:Y:S05]  /*17ea0*/  BSYNC B1 ;  /* 0x0000000000017941 */ /* 0x000fea0003800000 */
.L_x_366:
        /* <DEDUP_REMOVED lines=13> */
.L_x_369:
[----:B------:R-:W-:Y:S05]  /*17f80*/  BSYNC B1 ;  /* 0x0000000000017941 */ /* 0x000fea0003800000 */
.L_x_368:
        /* <DEDUP_REMOVED lines=13> */
.L_x_371:
[----:B------:R-:W-:Y:S05]  /*18060*/  BSYNC B1 ;  /* 0x0000000000017941 */ /* 0x000fea0003800000 */
.L_x_370:
        /* <DEDUP_REMOVED lines=13> */
.L_x_373:
[----:B------:R-:W-:Y:S05]  /*18140*/  BSYNC B1 ;  /* 0x0000000000017941 */ /* 0x000fea0003800000 */
.L_x_372:
        /* <DEDUP_REMOVED lines=13> */
.L_x_375:
[----:B------:R-:W-:Y:S05]  /*18220*/  BSYNC B1 ;  /* 0x0000000000017941 */ /* 0x000fea0003800000 */
.L_x_374:
        /* <DEDUP_REMOVED lines=13> */
.L_x_377:
[----:B------:R-:W-:Y:S05]  /*18300*/  BSYNC B1 ;  /* 0x0000000000017941 */ /* 0x000fea0003800000 */
.L_x_376:
        /* <DEDUP_REMOVED lines=13> */
.L_x_379:
[----:B------:R-:W-:Y:S05]  /*183e0*/  BSYNC B1 ;  /* 0x0000000000017941 */ /* 0x000fea0003800000 */
.L_x_378:
        /* <DEDUP_REMOVED lines=13> */
.L_x_381:
[----:B------:R-:W-:Y:S05]  /*184c0*/  BSYNC B1 ;  /* 0x0000000000017941 */ /* 0x000fea0003800000 */
.L_x_380:
        /* <DEDUP_REMOVED lines=13> */
.L_x_383:
[----:B------:R-:W-:Y:S05]  /*185a0*/  BSYNC B1 ;  /* 0x0000000000017941 */ /* 0x000fea0003800000 */
.L_x_382:
        /* <DEDUP_REMOVED lines=13> */
.L_x_385:
[----:B------:R-:W-:Y:S05]  /*18680*/  BSYNC B1 ;  /* 0x0000000000017941 */ /* 0x000fea0003800000 */
.L_x_384:
        /* <DEDUP_REMOVED lines=13> */
.L_x_387:
[----:B------:R-:W-:Y:S05]  /*18760*/  BSYNC B1 ;  /* 0x0000000000017941 */ /* 0x000fea0003800000 */
.L_x_386:
        /* <DEDUP_REMOVED lines=13> */
.L_x_389:
[----:B------:R-:W-:Y:S05]  /*18840*/  BSYNC B1 ;  /* 0x0000000000017941 */ /* 0x000fea0003800000 */
.L_x_388:
        /* <DEDUP_REMOVED lines=13> */
.L_x_391:
[----:B------:R-:W-:Y:S05]  /*18920*/  BSYNC B1 ;  /* 0x0000000000017941 */ /* 0x000fea0003800000 */
.L_x_390:
        /* <DEDUP_REMOVED lines=13> */
.L_x_393:
[----:B------:R-:W-:Y:S05]  /*18a00*/  BSYNC B1 ;  /* 0x0000000000017941 */ /* 0x000fea0003800000 */
.L_x_392:
        /* <DEDUP_REMOVED lines=13> */
.L_x_395:
[----:B------:R-:W-:Y:S05]  /*18ae0*/  BSYNC B1 ;  /* 0x0000000000017941 */ /* 0x000fea0003800000 */
.L_x_394:
        /* <DEDUP_REMOVED lines=13> */
.L_x_397:
[----:B------:R-:W-:Y:S05]  /*18bc0*/  BSYNC B1 ;  /* 0x0000000000017941 */ /* 0x000fea0003800000 */
.L_x_396:
        /* <DEDUP_REMOVED lines=13> */
.L_x_399:
[----:B------:R-:W-:Y:S05]  /*18ca0*/  BSYNC B1 ;  /* 0x0000000000017941 */ /* 0x000fea0003800000 */
.L_x_398:
        /* <DEDUP_REMOVED lines=13> */
.L_x_401:
[----:B------:R-:W-:Y:S05]  /*18d80*/  BSYNC B1 ;  /* 0x0000000000017941 */ /* 0x000fea0003800000 */
.L_x_400:
        /* <DEDUP_REMOVED lines=13> */
.L_x_403:
[----:B------:R-:W-:Y:S05]  /*18e60*/  BSYNC B1 ;  /* 0x0000000000017941 */ /* 0x000fea0003800000 */
.L_x_402:
        /* <DEDUP_REMOVED lines=13> */
.L_x_405:
[----:B------:R-:W-:Y:S05]  /*18f40*/  BSYNC B1 ;  /* 0x0000000000017941 */ /* 0x000fea0003800000 */
.L_x_404:
        /* <DEDUP_REMOVED lines=13> */
.L_x_407:
[----:B------:R-:W-:Y:S05]  /*19020*/  BSYNC B1 ;  /* 0x0000000000017941 */ /* 0x000fea0003800000 */
.L_x_406:
        /* <DEDUP_REMOVED lines=13> */
.L_x_409:
[----:B------:R-:W-:Y:S05]  /*19100*/  BSYNC B1 ;  /* 0x0000000000017941 */ /* 0x000fea0003800000 */
.L_x_408:
        /* <DEDUP_REMOVED lines=13> */
.L_x_411:
[----:B------:R-:W-:Y:S05]  /*191e0*/  BSYNC B1 ;  /* 0x0000000000017941 */ /* 0x000fea0003800000 */
.L_x_410:
        /* <DEDUP_REMOVED lines=13> */
.L_x_413:
[----:B------:R-:W-:Y:S05]  /*192c0*/  BSYNC B1 ;  /* 0x0000000000017941 */ /* 0x000fea0003800000 */
.L_x_412:
        /* <DEDUP_REMOVED lines=13> */
.L_x_415:
[----:B------:R-:W-:Y:S05]  /*193a0*/  BSYNC B1 ;  /* 0x0000000000017941 */ /* 0x000fea0003800000 */
.L_x_414:
        /* <DEDUP_REMOVED lines=13> */
.L_x_417:
[----:B------:R-:W-:Y:S05]  /*19480*/  BSYNC B1 ;  /* 0x0000000000017941 */ /* 0x000fea0003800000 */
.L_x_416:
        /* <DEDUP_REMOVED lines=13> */
.L_x_419:
[----:B------:R-:W-:Y:S05]  /*19560*/  BSYNC B1 ;  /* 0x0000000000017941 */ /* 0x000fea0003800000 */
.L_x_418:
        /* <DEDUP_REMOVED lines=13> */
.L_x_421:
[----:B------:R-:W-:Y:S05]  /*19640*/  BSYNC B1 ;  /* 0x0000000000017941 */ /* 0x000fea0003800000 */
.L_x_420:
        /* <DEDUP_REMOVED lines=13> */
.L_x_423:
[----:B------:R-:W-:Y:S05]  /*19720*/  BSYNC B1 ;  /* 0x0000000000017941 */ /* 0x000fea0003800000 */
.L_x_422:
        /* <DEDUP_REMOVED lines=13> */
.L_x_425:
[----:B------:R-:W-:Y:S05]  /*19800*/  BSYNC B1 ;  /* 0x0000000000017941 */ /* 0x000fea0003800000 */
.L_x_424:
        /* <DEDUP_REMOVED lines=13> */
.L_x_427:
[----:B------:R-:W-:Y:S05]  /*198e0*/  BSYNC B1 ;  /* 0x0000000000017941 */ /* 0x000fea0003800000 */
.L_x_426:
        /* <DEDUP_REMOVED lines=13> */
.L_x_429:
[----:B------:R-:W-:Y:S05]  /*199c0*/  BSYNC B1 ;  /* 0x0000000000017941 */ /* 0x000fea0003800000 */
.L_x_428:
        /* <DEDUP_REMOVED lines=13> */
.L_x_431:
[----:B------:R-:W-:Y:S05]  /*19aa0*/  BSYNC B1 ;  /* 0x0000000000017941 */ /* 0x000fea0003800000 */
.L_x_430:
        /* <DEDUP_REMOVED lines=13> */
.L_x_433:
[----:B------:R-:W-:Y:S05]  /*19b80*/  BSYNC B1 ;  /* 0x0000000000017941 */ /* 0x000fea0003800000 */
.L_x_432:
        /* <DEDUP_REMOVED lines=13> */
.L_x_435:
[----:B------:R-:W-:Y:S05]  /*19c60*/  BSYNC B1 ;  /* 0x0000000000017941 */ /* 0x000fea0003800000 */
.L_x_434:
        /* <DEDUP_REMOVED lines=13> */
.L_x_437:
[----:B------:R-:W-:Y:S05]  /*19d40*/  BSYNC B1 ;  /* 0x0000000000017941 */ /* 0x000fea0003800000 */
.L_x_436:
        /* <DEDUP_REMOVED lines=13> */
.L_x_439:
[----:B------:R-:W-:Y:S05]  /*19e20*/  BSYNC B1 ;  /* 0x0000000000017941 */ /* 0x000fea0003800000 */
.L_x_438:
        /* <DEDUP_REMOVED lines=13> */
.L_x_441:
[----:B------:R-:W-:Y:S05]  /*19f00*/  BSYNC B1 ;  /* 0x0000000000017941 */ /* 0x000fea0003800000 */
.L_x_440:
        /* <DEDUP_REMOVED lines=13> */
.L_x_443:
[----:B------:R-:W-:Y:S05]  /*19fe0*/  BSYNC B1 ;  /* 0x0000000000017941 */ /* 0x000fea0003800000 */
.L_x_442:
        /* <DEDUP_REMOVED lines=13> */
.L_x_445:
[----:B------:R-:W-:Y:S05]  /*1a0c0*/  BSYNC B1 ;  /* 0x0000000000017941 */ /* 0x000fea0003800000 */
.L_x_444:
        /* <DEDUP_REMOVED lines=13> */
.L_x_447:
[----:B------:R-:W-:Y:S05]  /*1a1a0*/  BSYNC B1 ;  /* 0x0000000000017941 */ /* 0x000fea0003800000 */
.L_x_446:
        /* <DEDUP_REMOVED lines=13> */
.L_x_449:
[----:B------:R-:W-:Y:S05]  /*1a280*/  BSYNC B1 ;  /* 0x0000000000017941 */ /* 0x000fea0003800000 */
.L_x_448:
        /* <DEDUP_REMOVED lines=13> */
.L_x_451:
[----:B------:R-:W-:Y:S05]  /*1a360*/  BSYNC B1 ;  /* 0x0000000000017941 */ /* 0x000fea0003800000 */
.L_x_450:
        /* <DEDUP_REMOVED lines=13> */
.L_x_453:
[----:B------:R-:W-:Y:S05]  /*1a440*/  BSYNC B1 ;  /* 0x0000000000017941 */ /* 0x000fea0003800000 */
.L_x_452:
        /* <DEDUP_REMOVED lines=13> */
.L_x_455:
[----:B------:R-:W-:Y:S05]  /*1a520*/  BSYNC B1 ;  /* 0x0000000000017941 */ /* 0x000fea0003800000 */
.L_x_454:
        /* <DEDUP_REMOVED lines=13> */
.L_x_457:
[----:B------:R-:W-:Y:S05]  /*1a600*/  BSYNC B1 ;  /* 0x0000000000017941 */ /* 0x000fea0003800000 */
.L_x_456:
        /* <DEDUP_REMOVED lines=13> */
.L_x_459:
[----:B------:R-:W-:Y:S05]  /*1a6e0*/  BSYNC B1 ;  /* 0x0000000000017941 */ /* 0x000fea0003800000 */
.L_x_458:
        /* <DEDUP_REMOVED lines=13> */
.L_x_461:
[----:B------:R-:W-:Y:S05]  /*1a7c0*/  BSYNC B1 ;  /* 0x0000000000017941 */ /* 0x000fea0003800000 */
.L_x_460:
        /* <DEDUP_REMOVED lines=13> */
.L_x_463:
[----:B------:R-:W-:Y:S05]  /*1a8a0*/  BSYNC B1 ;  /* 0x0000000000017941 */ /* 0x000fea0003800000 */
.L_x_462:
        /* <DEDUP_REMOVED lines=13> */
.L_x_465:
[----:B------:R-:W-:Y:S05]  /*1a980*/  BSYNC B1 ;  /* 0x0000000000017941 */ /* 0x000fea0003800000 */
.L_x_464:
        /* <DEDUP_REMOVED lines=13> */
.L_x_467:
[----:B------:R-:W-:Y:S05]  /*1aa60*/  BSYNC B1 ;  /* 0x0000000000017941 */ /* 0x000fea0003800000 */
.L_x_466:
        /* <DEDUP_REMOVED lines=13> */
.L_x_469:
[----:B------:R-:W-:Y:S05]  /*1ab40*/  BSYNC B1 ;  /* 0x0000000000017941 */ /* 0x000fea0003800000 */
.L_x_468:
        /* <DEDUP_REMOVED lines=13> */
.L_x_471:
[----:B------:R-:W-:Y:S05]  /*1ac20*/  BSYNC B1 ;  /* 0x0000000000017941 */ /* 0x000fea0003800000 */
.L_x_470:
        /* <DEDUP_REMOVED lines=13> */
.L_x_473:
[----:B------:R-:W-:Y:S05]  /*1ad00*/  BSYNC B1 ;  /* 0x0000000000017941 */ /* 0x000fea0003800000 */
.L_x_472:
        /* <DEDUP_REMOVED lines=13> */
.L_x_475:
[----:B------:R-:W-:Y:S05]  /*1ade0*/  BSYNC B1 ;  /* 0x0000000000017941 */ /* 0x000fea0003800000 */
.L_x_474:
        /* <DEDUP_REMOVED lines=13> */
.L_x_477:
[----:B------:R-:W-:Y:S05]  /*1aec0*/  BSYNC B1 ;  /* 0x0000000000017941 */ /* 0x000fea0003800000 */
.L_x_476:
        /* <DEDUP_REMOVED lines=13> */
.L_x_479:
[----:B------:R-:W-:Y:S05]  /*1afa0*/  BSYNC B1 ;  /* 0x0000000000017941 */ /* 0x000fea0003800000 */
.L_x_478:
        /* <DEDUP_REMOVED lines=13> */
.L_x_481:
[----:B------:R-:W-:Y:S05]  /*1b080*/  BSYNC B1 ;  /* 0x0000000000017941 */ /* 0x000fea0003800000 */
.L_x_480:
        /* <DEDUP_REMOVED lines=13> */
.L_x_483:
[----:B------:R-:W-:Y:S05]  /*1b160*/  BSYNC B1 ;  /* 0x0000000000017941 */ /* 0x000fea0003800000 */
.L_x_482:
        /* <DEDUP_REMOVED lines=13> */
.L_x_485:
[----:B------:R-:W-:Y:S05]  /*1b240*/  BSYNC B1 ;  /* 0x0000000000017941 */ /* 0x000fea0003800000 */
.L_x_484:
        /* <DEDUP_REMOVED lines=13> */
.L_x_487:
[----:B------:R-:W-:Y:S05]  /*1b320*/  BSYNC B1 ;  /* 0x0000000000017941 */ /* 0x000fea0003800000 */
.L_x_486:
        /* <DEDUP_REMOVED lines=13> */
.L_x_489:
[----:B------:R-:W-:Y:S05]  /*1b400*/  BSYNC B1 ;  /* 0x0000000000017941 */ /* 0x000fea0003800000 */
.L_x_488:
        /* <DEDUP_REMOVED lines=13> */
.L_x_491:
[----:B------:R-:W-:Y:S05]  /*1b4e0*/  BSYNC B1 ;  /* 0x0000000000017941 */ /* 0x000fea0003800000 */
.L_x_490:
        /* <DEDUP_REMOVED lines=13> */
.L_x_493:
[----:B------:R-:W-:Y:S05]  /*1b5c0*/  BSYNC B1 ;  /* 0x0000000000017941 */ /* 0x000fea0003800000 */
.L_x_492:
        /* <DEDUP_REMOVED lines=13> */
.L_x_495:
[----:B------:R-:W-:Y:S05]  /*1b6a0*/  BSYNC B1 ;  /* 0x0000000000017941 */ /* 0x000fea0003800000 */
.L_x_494:
        /* <DEDUP_REMOVED lines=13> */
.L_x_497:
[----:B------:R-:W-:Y:S05]  /*1b780*/  BSYNC B1 ;  /* 0x0000000000017941 */ /* 0x000fea0003800000 */
.L_x_496:
        /* <DEDUP_REMOVED lines=13> */
.L_x_499:
[----:B------:R-:W-:Y:S05]  /*1b860*/  BSYNC B1 ;  /* 0x0000000000017941 */ /* 0x000fea0003800000 */
.L_x_498:
        /* <DEDUP_REMOVED lines=13> */
.L_x_501:
[----:B------:R-:W-:Y:S05]  /*1b940*/  BSYNC B1 ;  /* 0x0000000000017941 */ /* 0x000fea0003800000 */
.L_x_500:
        /* <DEDUP_REMOVED lines=13> */
.L_x_503:
[----:B------:R-:W-:Y:S05]  /*1ba20*/  BSYNC B1 ;  /* 0x0000000000017941 */ /* 0x000fea0003800000 */
.L_x_502:
        /* <DEDUP_REMOVED lines=13> */
.L_x_505:
[----:B------:R-:W-:Y:S05]  /*1bb00*/  BSYNC B1 ;  /* 0x0000000000017941 */ /* 0x000fea0003800000 */
.L_x_504:
        /* <DEDUP_REMOVED lines=13> */
.L_x_507:
[----:B------:R-:W-:Y:S05]  /*1bbe0*/  BSYNC B1 ;  /* 0x0000000000017941 */ /* 0x000fea0003800000 */
.L_x_506:
        /* <DEDUP_REMOVED lines=13> */
.L_x_509:
[----:B------:R-:W-:Y:S05]  /*1bcc0*/  BSYNC B1 ;  /* 0x0000000000017941 */ /* 0x000fea0003800000 */
.L_x_508:
        /* <DEDUP_REMOVED lines=13> */
.L_x_511:
[----:B------:R-:W-:Y:S05]  /*1bda0*/  BSYNC B1 ;  /* 0x0000000000017941 */ /* 0x000fea0003800000 */
.L_x_510:
        /* <DEDUP_REMOVED lines=13> */
.L_x_513:
[----:B------:R-:W-:Y:S05]  /*1be80*/  BSYNC B1 ;  /* 0x0000000000017941 */ /* 0x000fea0003800000 */
.L_x_512:
        /* <DEDUP_REMOVED lines=13> */
.L_x_515:
[----:B------:R-:W-:Y:S05]  /*1bf60*/  BSYNC B1 ;  /* 0x0000000000017941 */ /* 0x000fea0003800000 */
.L_x_514:
        /* <DEDUP_REMOVED lines=13> */
.L_x_517:
[----:B------:R-:W-:Y:S05]  /*1c040*/  BSYNC B1 ;  /* 0x0000000000017941 */ /* 0x000fea0003800000 */
.L_x_516:
        /* <DEDUP_REMOVED lines=13> */
.L_x_519:
[----:B------:R-:W-:Y:S05]  /*1c120*/  BSYNC B1 ;  /* 0x0000000000017941 */ /* 0x000fea0003800000 */
.L_x_518:
        /* <DEDUP_REMOVED lines=13> */
.L_x_521:
[----:B------:R-:W-:Y:S05]  /*1c200*/  BSYNC B1 ;  /* 0x0000000000017941 */ /* 0x000fea0003800000 */
.L_x_520:
        /* <DEDUP_REMOVED lines=13> */
.L_x_523:
[----:B------:R-:W-:Y:S05]  /*1c2e0*/  BSYNC B1 ;  /* 0x0000000000017941 */ /* 0x000fea0003800000 */
.L_x_522:
        /* <DEDUP_REMOVED lines=13> */
.L_x_525:
[----:B------:R-:W-:Y:S05]  /*1c3c0*/  BSYNC B1 ;  /* 0x0000000000017941 */ /* 0x000fea0003800000 */
.L_x_524:
        /* <DEDUP_REMOVED lines=13> */
.L_x_527:
[----:B------:R-:W-:Y:S05]  /*1c4a0*/  BSYNC B1 ;  /* 0x0000000000017941 */ /* 0x000fea0003800000 */
.L_x_526:
        /* <DEDUP_REMOVED lines=13> */
.L_x_529:
[----:B------:R-:W-:Y:S05]  /*1c580*/  BSYNC B1 ;  /* 0x0000000000017941 */ /* 0x000fea0003800000 */
.L_x_528:
        /* <DEDUP_REMOVED lines=13> */
.L_x_531:
[----:B------:R-:W-:Y:S05]  /*1c660*/  BSYNC B1 ;  /* 0x0000000000017941 */ /* 0x000fea0003800000 */
.L_x_530:
        /* <DEDUP_REMOVED lines=13> */
.L_x_533:
[----:B------:R-:W-:Y:S05]  /*1c740*/  BSYNC B1 ;  /* 0x0000000000017941 */ /* 0x000fea0003800000 */
.L_x_532:
        /* <DEDUP_REMOVED lines=13> */
.L_x_535:
[----:B------:R-:W-:Y:S05]  /*1c820*/  BSYNC B1 ;  /* 0x0000000000017941 */ /* 0x000fea0003800000 */
.L_x_534:
        /* <DEDUP_REMOVED lines=13> */
.L_x_537:
[----:B------:R-:W-:Y:S05]  /*1c900*/  BSYNC B1 ;  /* 0x0000000000017941 */ /* 0x000fea0003800000 */
.L_x_536:
        /* <DEDUP_REMOVED lines=13> */
.L_x_539:
[----:B------:R-:W-:Y:S05]  /*1c9e0*/  BSYNC B1 ;  /* 0x0000000000017941 */ /* 0x000fea0003800000 */
.L_x_538:
        /* <DEDUP_REMOVED lines=13> */
.L_x_541:
[----:B------:R-:W-:Y:S05]  /*1cac0*/  BSYNC B1 ;  /* 0x0000000000017941 */ /* 0x000fea0003800000 */
.L_x_540:
        /* <DEDUP_REMOVED lines=13> */
.L_x_543:
[----:B------:R-:W-:Y:S05]  /*1cba0*/  BSYNC B1 ;  /* 0x0000000000017941 */ /* 0x000fea0003800000 */
.L_x_542:
        /* <DEDUP_REMOVED lines=13> */
.L_x_545:
[----:B------:R-:W-:Y:S05]  /*1cc80*/  BSYNC B1 ;  /* 0x0000000000017941 */ /* 0x000fea0003800000 */
.L_x_544:
        /* <DEDUP_REMOVED lines=13> */
.L_x_547:
[----:B------:R-:W-:Y:S05]  /*1cd60*/  BSYNC B1 ;  /* 0x0000000000017941 */ /* 0x000fea0003800000 */
.L_x_546:
[----:B--234-:R-:W2:Y:S01]  /*1cd70*/  LDL.LU R3, [R1+0x44c] ;  /* 0x00044c0001037983 */ /* 0x01cea20000300800 */
        /* <DEDUP_REMOVED lines=12> */
.L_x_549:
[----:B------:R-:W-:Y:S05]  /*1ce40*/  BSYNC B1 ;  /* 0x0000000000017941 */ /* 0x000fea0003800000 */
.L_x_548:
[----:B--2---:R-:W2:Y:S01]  /*1ce50*/  LDL.LU R3, [R1+0x450] ;  /* 0x0004500001037983 */ /* 0x004ea20000300800 */
        /* <DEDUP_REMOVED lines=12> */
.L_x_551:
[----:B------:R-:W-:Y:S05]  /*1cf20*/  BSYNC B1 ;  /* 0x0000000000017941 */ /* 0x000fea0003800000 */
.L_x_550:
[----:B------:R-:W-:Y:S05]  /*1cf30*/  @P1 BRA `(.L_x_552) ;  /* 0x00000048008c1947 */ /* 0x000fea0003800000 */
[----:B------:R-:W2:Y:S01]  /*1cf40*/  LDL.LU R2, [R1+0x454] ;  /* 0x0004540001027983 */ /* 0x000ea20000300800 */
[----:B-----5:R-:W-:-:S04]  /*1cf50*/  LOP3.LUT R0, R0, 0xff, RZ, 0xc0, !PT ;  /* 0x000000ff00007812 */ /* 0x020fc800078ec0ff */
[----:B------:R-:W-:-:S05]  /*1cf60*/  F2FP.F16.E5M2.UNPACK_B R0, R0 ;  /* 0x00000000ff00723e */ /* 0x000fca00020004ff */
[----:B------:R-:W-:-:S05]  /*1cf70*/  HADD2.F32 R0, -RZ, R0.H0_H0 ;  /* 0x20000000ff007230 */ /* 0x000fca0000004100 */
[----:B------:R-:W-:-:S04]  /*1cf80*/  FMUL R0, R0, UR23 ;  /* 0x0000001700007c20 */ /* 0x000fc80008400000 */
[----:B--2---:R-:W-:-:S05]  /*1cf90*/  FFMA R0, R2, UR22, R0 ;  /* 0x0000001602007c23 */ /* 0x004fca0008000000 */
[----:B------:R-:W-:-:S05]  /*1cfa0*/  F2FP.SATFINITE.E5M2.F32.PACK_AB_MERGE_C R3, RZ, R0, RZ ;  /* 0x00000000ff03723e */ /* 0x000fca00048060ff */
[----:B------:R2:W-:Y:S01]  /*1cfb0*/  STG.E.U8 desc[UR20][R26.64+0xf9], R3 ;  /* 0x0000f9031a007986 */ /* 0x0005e2000c101114 */
[----:B------:R-:W-:Y:S05]  /*1cfc0*/  BRA `(.L_x_552) ;  /* 0x0000004800687947 */ /* 0x000fea0003800000 */
.L_x_39:
[----:B------:R-:W-:Y:S01]  /*1cfd0*/  ISETP.GE.AND P3, PT, R32, 0x1, PT ;  /* 0x000000012000780c */ /* 0x000fe20003f66270 */
[----:B------:R-:W-:Y:S01]  /*1cfe0*/  FMUL R4, R4, UR22 ;  /* 0x0000001604047c20 */ /* 0x000fe20008400000 */
[----:B------:R-:W2:Y:S02]  /*1cff0*/  LDL.LU R35, [R1+0x200] ;  /* 0x0002000001237983 */ /* 0x000ea40000300800 */
[----:B------:R-:W-:Y:S02]  /*1d000*/  ISETP.LT.OR P0, PT, R0, 0x1, !P3 ;  /* 0x000000010000780c */ /* 0x000fe40005f01670 */
[----:B------:R-:W-:Y:S01]  /*1d010*/  F2FP.SATFINITE.E5M2.F32.PACK_AB_MERGE_C R4, RZ, R4, RZ ;  /* 0x00000004ff04723e */ /* 0x000fe200048060ff */
[----:B------:R-:W-:Y:S01]  /*1d020*/  FMUL R5, R5, UR22 ;  /* 0x0000001605057c20 */ /* 0x000fe20008400000 */
[----:B------:R-:W-:Y:S01]  /*1d030*/  ISETP.GE.AND P2, PT, R32, 0x9, PT ;  /* 0x000000092000780c */ /* 0x000fe20003f46270 */
[----:B------:R-:W-:Y:S01]  /*1d040*/  FMUL R6, R6, UR22 ;  /* 0x0000001606067c20 */ /* 0x000fe20008400000 */
[----:B------:R-:W-:Y:S01]  /*1d050*/  FMUL R7, R7, UR22 ;  /* 0x0000001607077c20 */ /* 0x000fe20008400000 */
[----:B------:R-:W-:Y:S01]  /*1d060*/  ISETP.LT.OR P1, PT, R0, 0x9, !P3 ;  /* 0x000000090000780c */ /* 0x000fe20005f21670 */
[----:B------:R-:W-:Y:S01]  /*1d070*/  FMUL R8, R8, UR22 ;  /* 0x0000001608087c20 */ /* 0x000fe20008400000 */
[----:B------:R-:W-:Y:S01]  /*1d080*/  ISETP.LT.OR P5, PT, R0, 0xa, !P3 ;  /* 0x0000000a0000780c */ /* 0x000fe20005fa1670 */
[----:B------:R-:W-:Y:S01]  /*1d090*/  FMUL R9, R9, UR22 ;  /* 0x0000001609097c20 */ /* 0x000fe20008400000 */
[----:B------:R-:W-:Y:S01]  /*1d0a0*/  FMUL R10, R10, UR22 ;  /* 0x000000160a0a7c20 */ /* 0x000fe20008400000 */
[----:B------:R-:W-:Y:S01]  /*1d0b0*/  FMUL R11, R11, UR22 ;  /* 0x000000160b0b7c20 */ /* 0x000fe20008400000 */
[----:B------:R-:W-:Y:S01]  /*1d0c0*/  @!P0 STG.E.U8 desc[UR20][R2.64], R4 ;  /* 0x0000000402008986 */ /* 0x000fe2000c101114 */
[----:B------:R-:W-:-:S02]  /*1d0d0*/  ISETP.LT.OR P0, PT, R0, 0x2, !P3 ;  /* 0x000000020000780c */ /* 0x000fc40005f01670 */
[----:B------:R-:W-:Y:S01]  /*1d0e0*/  F2FP.SATFINITE.E5M2.F32.PACK_AB_MERGE_C R5, RZ, R5, RZ ;  /* 0x00000005ff05723e */ /* 0x000fe200048060ff */
[----:B------:R-:W-:Y:S01]  /*1d0f0*/  FMUL R12, R12, UR22 ;  /* 0x000000160c0c7c20 */ /* 0x000fe20008400000 */
[----:B------:R-:W-:Y:S01]  /*1d100*/  F2FP.SATFINITE.E5M2.F32.PACK_AB_MERGE_C R6, RZ, R6, RZ ;  /* 0x00000006ff06723e */ /* 0x000fe200048060ff */
[----:B------:R-:W-:Y:S01]  /*1d110*/  FMUL R13, R13, UR22 ;  /* 0x000000160d0d7c20 */ /* 0x000fe20008400000 */
[----:B------:R-:W-:Y:S01]  /*1d120*/  FMUL R14, R14, UR22 ;  /* 0x000000160e0e7c20 */ /* 0x000fe20008400000 */
[----:B------:R-:W-:Y:S01]  /*1d130*/  FMUL R15, R15, UR22 ;  /* 0x000000160f0f7c20 */ /* 0x000fe20008400000 */
[----:B------:R-:W-:Y:S01]  /*1d140*/  FMUL R16, R16, UR22 ;  /* 0x0000001610107c20 */ /* 0x000fe20008400000 */
[----:B------:R-:W-:Y:S01]  /*1d150*/  FMUL R17, R17, UR22 ;  /* 0x0000001611117c20 */ /* 0x000fe20008400000 */
[----:B------:R-:W-:Y:S01]  /*1d160*/  FMUL R18, R18, UR22 ;  /* 0x0000001612127c20 */ /* 0x000fe20008400000 */
[----:B------:R-:W-:Y:S01]  /*1d170*/  FMUL R19, R19, UR22 ;  /* 0x0000001613137c20 */ /* 0x000fe20008400000 */
[----:B------:R-:W-:Y:S01]  /*1d180*/  FMUL R20, R20, UR22 ;  /* 0x0000001614147c20 */ /* 0x000fe20008400000 */
[----:B------:R0:W-:Y:S01]  /*1d190*/  @!P0 STG.E.U8 desc[UR20][R2.64+0x1], R5 ;  /* 0x0000010502008986 */ /* 0x0001e2000c101114 */
[----:B------:R-:W-:-:S02]  /*1d1a0*/  ISETP.LT.OR P0, PT, R0, 0x1, !P2 ;  /* 0x000000010000780c */ /* 0x000fc40005701670 */
[----:B------:R-:W-:Y:S01]  /*1d1b0*/  F2FP.SATFINITE.E5M2.F32.PACK_AB_MERGE_C R7, RZ, R7, RZ ;  /* 0x00000007ff07723e */ /* 0x000fe200048060ff */
[----:B------:R-:W-:Y:S01]  /*1d1c0*/  FMUL R21, R21, UR22 ;  /* 0x0000001615157c20 */ /* 0x000fe20008400000 */
[----:B------:R-:W-:Y:S01]  /*1d1d0*/  FMUL R22, R22, UR22 ;  /* 0x0000001616167c20 */ /* 0x000fe20008400000 */
[----:B------:R-:W4:Y:S08]  /*1d1e0*/  LDL.LU R34, [R1+0x204] ;  /* 0x0002040001227983 */ /* 0x000f300000300800 */
[----:B------:R-:W-:Y:S01]  /*1d1f0*/  @!P0 STG.E.U8 desc[UR20][R24.64], R6 ;  /* 0x0000000618008986 */ /* 0x000fe2000c101114 */
[----:B------:R-:W-:-:S02]  /*1d200*/  ISETP.LT.OR P0, PT, R0, 0x2, !P2 ;  /* 0x000000020000780c */ /* 0x000fc40005701670 */
[----:B------:R-:W-:Y:S01]  /*1d210*/  F2FP.SATFINITE.E5M2.F32.PACK_AB_MERGE_C R8, RZ, R8, RZ ;  /* 0x00000008ff08723e */ /* 0x000fe200048060ff */
[----:B------:R-:W5:Y:S01]  /*1d220*/  LDL.LU R38, [R1+0x208] ;  /* 0x0002080001267983 */ /* 0x000f620000300800 */
[----:B------:R-:W-:Y:S02]  /*1d230*/  F2FP.SATFINITE.E5M2.F32.PACK_AB_MERGE_C R9, RZ, R9, RZ ;  /* 0x00000009ff09723e */ /* 0x000fe400048060ff */
[----:B------:R-:W-:Y:S01]  /*1d240*/  F2FP.SATFINITE.E5M2.F32.PACK_AB_MERGE_C R10, RZ, R10, RZ ;  /* 0x0000000aff0a723e */ /* 0x000fe200048060ff */
[----:B------:R-:W-:Y:S01]  /*1d250*/  FMUL R23, R23, UR22 ;  /* 0x0000001617177c20 */ /* 0x000fe20008400000 */
[----:B------:R-:W-:Y:S01]  /*1d260*/  F2FP.SATFINITE.E5M2.F32.PACK_AB_MERGE_C R11, RZ, R11, RZ ;  /* 0x0000000bff0b723e */ /* 0x000fe200048060ff */
[----:B------:R-:W3:Y:S04]  /*1d270*/  LDL.LU R37, [R1+0x20c] ;  /* 0x00020c0001257983 */ /* 0x000ee80000300800 */
[----:B------:R1:W-:Y:S01]  /*1d280*/  @!P0 STG.E.U8 desc[UR20][R24.64+0x1], R7 ;  /* 0x0000010718008986 */ /* 0x0003e2000c101114 */
[----:B------:R-:W-:-:S03]  /*1d290*/  ISETP.LT.OR P0, PT, R0, 0x9, !P2 ;  /* 0x000000090000780c */ /* 0x000fc60005701670 */
[----:B------:R-:W-:Y:S01]  /*1d2a0*/  @!P1 STG.E.U8 desc[UR20][R2.64+0x8], R8 ;  /* 0x0000080802009986 */ /* 0x000fe2000c101114 */
[----:B------:R-:W-:-:S03]  /*1d2b0*/  ISETP.LT.OR P1, PT, R0, 0xa, !P2 ;  /* 0x0000000a0000780c */ /* 0x000fc60005721670 */
[----:B------:R-:W-:Y:S01]  /*1d2c0*/  @!P5 STG.E.U8 desc[UR20][R2.64+0x9], R9 ;  /* 0x000009090200d986 */ /* 0x000fe2000c101114 */
[----:B------:R-:W-:Y:S02]  /*1d2d0*/  ISETP.LT.OR P5, PT, R0, 0x11, !P3 ;  /* 0x000000110000780c */ /* 0x000fe40005fa1670 */
[----:B------:R-:W-:Y:S01]  /*1d2e0*/  F2FP.SATFINITE.E5M2.F32.PACK_AB_MERGE_C R12, RZ, R12, RZ ;  /* 0x0000000cff0c723e */ /* 0x000fe200048060ff */
[----:B------:R-:W-:Y:S01]  /*1d2f0*/  FMUL R152, R152, UR22 ;  /* 0x0000001698987c20 */ /* 0x000fe20008400000 */
[----:B------:R-:W-:Y:S01]  /*1d300*/  F2FP.SATFINITE.E5M2.F32.PACK_AB_MERGE_C R13, RZ, R13, RZ ;  /* 0x0000000dff0d723e */ /* 0x000fe200048060ff */
[----:B------:R-:W-:Y:S01]  /*1d310*/  @!P0 STG.E.U8 desc[UR20][R24.64+0x8], R10 ;  /* 0x0000080a18008986 */ /* 0x000fe2000c101114 */
[----:B------:R-:W-:-:S03]  /*1d320*/  ISETP.LT.OR P0, PT, R0, 0x12, !P3 ;  /* 0x000000120000780c */ /* 0x000fc60005f01670 */
[----:B------:R-:W-:Y:S01]  /*1d330*/  @!P1 STG.E.U8 desc[UR20][R24.64+0x9], R11 ;  /* 0x0000090b18009986 */ /* 0x000fe2000c101114 */
[----:B------:R-:W-:-:S03]  /*1d340*/  ISETP.LT.OR P1, PT, R0, 0x11, !P2 ;  /* 0x000000110000780c */ /* 0x000fc60005721670 */
[----:B------:R-:W-:Y:S01]  /*1d350*/  @!P5 STG.E.U8 desc[UR20][R2.64+0x10], R12 ;  /* 0x0000100c0200d986 */ /* 0x000fe2000c101114 */
[C---:B------:R-:W-:Y:S02]  /*1d360*/  ISETP.LT.OR P5, PT, R0.reuse, 0x12, !P2 ;  /* 0x000000120000780c */ /* 0x040fe400057a1670 */
[----:B------:R-:W-:Y:S01]  /*1d370*/  F2FP.SATFINITE.E5M2.F32.PACK_AB_MERGE_C R14, RZ, R14, RZ ;  /* 0x0000000eff0e723e */ /* 0x000fe200048060ff */
[----:B------:R-:W4:Y:S04]  /*1d380*/  LDL.LU R33, [R1+0x210] ;  /* 0x0002100001217983 */ /* 0x000f280000300800 */
[----:B------:R-:W-:Y:S01]  /*1d390*/  @!P0 STG.E.U8 desc[UR20][R2.64+0x11], R13 ;  /* 0x0000110d02008986 */ /* 0x000fe2000c101114 */
[----:B------:R-:W-:Y:S02]  /*1d3a0*/  ISETP.LT.OR P0, PT, R0, 0x19, !P3 ;  /* 0x000000190000780c */ /* 0x000fe40005f01670 */
[----:B------:R-:W-:-:S02]  /*1d3b0*/  F2FP.SATFINITE.E5M2.F32.PACK_AB_MERGE_C R15, RZ, R15, RZ ;  /* 0x0000000fff0f723e */ /* 0x000fc400048060ff */
[----:B------:R-:W-:Y:S01]  /*1d3c0*/  F2FP.SATFINITE.E5M2.F32.PACK_AB_MERGE_C R16, RZ, R16, RZ ;  /* 0x00000010ff10723e */ /* 0x000fe200048060ff */
[----:B------:R-:W-:Y:S01]  /*1d3d0*/  @!P1 STG.E.U8 desc[UR20][R24.64+0x10], R14 ;  /* 0x0000100e18009986 */ /* 0x000fe2000c101114 */
        /* <DEDUP_REMOVED lines=8> */
[----:B------:R-:W3:Y:S01]  /*1d460*/  LDL.LU R31, [R1+0x214] ;  /* 0x00021400011f7983 */ /* 0x000ee20000300800 */
[----:B------:R-:W-:-:S03]  /*1d470*/  F2FP.SATFINITE.E5M2.F32.PACK_AB_MERGE_C R19, RZ, R19, RZ ;  /* 0x00000013ff13723e */ /* 0x000fc600048060ff */
[----:B------:R-:W-:Y:S01]  /*1d480*/  @!P1 STG.E.U8 desc[UR20][R2.64+0x19], R17 ;  /* 0x0000191102009986 */ /* 0x000fe2000c101114 */
[----:B------:R-:W-:-:S03]  /*1d490*/  ISETP.LT.OR P1, PT, R0, 0x21, !P3 ;  /* 0x000000210000780c */ /* 0x000fc60005f21670 */
[----:B------:R-:W-:Y:S01]  /*1d4a0*/  @!P5 STG.E.U8 desc[UR20][R24.64+0x18], R18 ;  /* 0x000018121800d986 */ /* 0x000fe2000c101114 */
[----:B------:R-:W-:-:S03]  /*1d4b0*/  ISETP.LT.OR P5, PT, R0, 0x22, !P3 ;  /* 0x000000220000780c */ /* 0x000fc60005fa1670 */
[----:B------:R-:W-:Y:S01]  /*1d4c0*/  @!P0 STG.E.U8 desc[UR20][R24.64+0x19], R19 ;  /* 0x0000191318008986 */ /* 0x000fe2000c101114 */
[----:B------:R-:W-:Y:S02]  /*1d4d0*/  ISETP.LT.OR P0, PT, R0, 0x21, !P2 ;  /* 0x000000210000780c */ /* 0x000fe40005701670 */
[----:B------:R-:W-:Y:S01]  /*1d4e0*/  F2FP.SATFINITE.E5M2.F32.PACK_AB_MERGE_C R20, RZ, R20, RZ ;  /* 0x00000014ff14723e */ /* 0x000fe200048060ff */
[----:B------:R-:W3:Y:S01]  /*1d4f0*/  LDL.LU R30, [R1+0x218] ;  /* 0x00021800011e7983 */ /* 0x000ee20000300800 */
[----:B------:R-:W-:Y:S01]  /*1d500*/  F2FP.SATFINITE.E5M2.F32.PACK_AB_MERGE_C R21, RZ, R21, RZ ;  /* 0x00000015ff15723e */ /* 0x000fe200048060ff */
[----:B------:R-:W-:Y:S01]  /*1d510*/  FMUL R154, R154, UR22 ;  /* 0x000000169a9a7c20 */ /* 0x000fe20008400000 */
[----:B------:R-:W-:Y:S01]  /*1d520*/  F2FP.SATFINITE.E5M2.F32.PACK_AB_MERGE_C R22, RZ, R22, RZ ;  /* 0x00000016ff16723e */ /* 0x000fe200048060ff */
[----:B------:R-:W-:Y:S01]  /*1d530*/  @!P1 STG.E.U8 desc[UR20][R2.64+0x20], R20 ;  /* 0x0000201402009986 */ /* 0x000fe2000c101114 */
[C---:B------:R-:W-:Y:S01]  /*1d540*/  ISETP.LT.OR P1, PT, R0.reuse, 0x22, !P2 ;  /* 0x000000220000780c */ /* 0x040fe20005721670 */
[----:B------:R-:W-:Y:S01]  /*1d550*/  FMUL R155, R155, UR22 ;  /* 0x000000169b9b7c20 */ /* 0x000fe20008400000 */
[----:B------:R-:W-:Y:S01]  /*1d560*/  F2FP.SATFINITE.E5M2.F32.PACK_AB_MERGE_C R23, RZ, R23, RZ ;  /* 0x00000017ff17723e */ /* 0x000fe200048060ff */
[----:B------:R-:W-:Y:S01]  /*1d570*/  @!P5 STG.E.U8 desc[UR20][R2.64+0x21], R21 ;  /* 0x000021150200d986 */ /* 0x000fe2000c101114 */
[----:B------:R-:W-:Y:S01]  /*1d580*/  ISETP.LT.OR P5, PT, R0, 0x29, !P3 ;  /* 0x000000290000780c */ /* 0x000fe20005fa1670 */
[----:B------:R-:W-:Y:S01]  /*1d590*/  FMUL R156, R156, UR22 ;  /* 0x000000169c9c7c20 */ /* 0x000fe20008400000 */
[----:B------:R-:W-:Y:S01]  /*1d5a0*/  F2FP.SATFINITE.E5M2.F32.PACK_AB_MERGE_C R152, RZ, R152, RZ ;  /* 0x00000098ff98723e */ /* 0x000fe200048060ff */
[----:B------:R-:W-:Y:S01]  /*1d5b0*/  @!P0 STG.E.U8 desc[UR20][R24.64+0x20], R22 ;  /* 0x0000201618008986 */ /* 0x000fe2000c101114 */
[----:B------:R-:W-:Y:S01]  /*1d5c0*/  ISETP.LT.OR P0, PT, R0, 0x2a, !P3 ;  /* 0x0000002a0000780c */ /* 0x000fe20005f01670 */
[----:B------:R-:W-:Y:S01]  /*1d5d0*/  FMUL R157, R157, UR22 ;  /* 0x000000169d9d7c20 */ /* 0x000fe20008400000 */
        /* <DEDUP_REMOVED lines=12> */
[C---:B------:R-:W-:Y:S01]  /*1d6a0*/  ISETP.LT.OR P0, PT, R0.reuse, 0x31, !P3 ;  /* 0x000000310000780c */ /* 0x040fe20005f01670 */
[----:B------:R-:W-:Y:S01]  /*1d6b0*/  FMUL R161, R161, UR22 ;  /* 0x00000016a1a17c20 */ /* 0x000fe20008400000 */
[----:B------:R-:W-:Y:S01]  /*1d6c0*/  ISETP.LT.OR P6, PT, R0, 0x32, !P2 ;  /* 0x000000320000780c */ /* 0x000fe200057c1670 */
        /* <DEDUP_REMOVED lines=43> */
[----:B0-----:R-:W-:Y:S01]  /*1d980*/  F2FP.SATFINITE.E5M2.F32.PACK_AB_MERGE_C R5, RZ, R168, RZ ;  /* 0x000000a8ff05723e */ /* 0x001fe200048060ff */
[----:B------:R-:W-:Y:S01]  /*1d990*/  @!P0 STG.E.U8 desc[UR20][R2.64+0x40], R164 ;  /* 0x000040a402008986 */ /* 0x000fe2000c101114 */
[----:B------:R-:W-:Y:S01]  /*1d9a0*/  ISETP.LT.OR P0, PT, R0, 0x49, !P3 ;  /* 0x000000490000780c */ /* 0x000fe20005f01670 */
[----:B------:R-:W-:Y:S01]  /*1d9b0*/  FMUL R174, R174, UR22 ;  /* 0x00000016aeae7c20 */ /* 0x000fe20008400000 */
[----:B------:R-:W-:Y:S01]  /*1d9c0*/  F2FP.SATFINITE.E5M2.F32.PACK_AB_MERGE_C R169, RZ, R169, RZ ;  /* 0x000000a9ffa9723e */ /* 0x000fe200048060ff */
[----:B------:R-:W-:Y:S01]  /*1d9d0*/  @!P1 STG.E.U8 desc[UR20][R2.64+0x41], R165 ;  /* 0x000041a502009986 */ /* 0x000fe2000c101114 */
[C---:B------:R-:W-:Y:S01]  /*1d9e0*/  ISETP.LT.OR P1, PT, R0.reuse, 0x4a, !P3 ;  /* 0x0000004a0000780c */ /* 0x040fe20005f21670 */
[----:B------:R-:W-:Y:S01]  /*1d9f0*/  FMUL R175, R175, UR22 ;  /* 0x00000016afaf7c20 */ /* 0x000fe20008400000 */
[----:B-1----:R-:W-:Y:S01]  /*1da00*/  F2FP.SATFINITE.E5M2.F32.PACK_AB_MERGE_C R7, RZ, R170, RZ ;  /* 0x000000aaff07723e */ /* 0x002fe200048060ff */
        /* <DEDUP_REMOVED lines=8> */
[----:B------:R0:W-:Y:S01]  /*1da90*/  @!P0 STG.E.U8 desc[UR20][R2.64+0x48], R5 ;  /* 0x0000480502008986 */ /* 0x0001e2000c101114 */
[----:B------:R-:W-:Y:S01]  /*1daa0*/  ISETP.LT.OR P0, PT, R0, 0x51, !P3 ;  /* 0x000000510000780c */ /* 0x000fe20005f01670 */
[----:B------:R-:W-:Y:S01]  /*1dab0*/  FMUL R178, R178, UR22 ;  /* 0x00000016b2b27c20 */ /* 0x000fe20008400000 */
[----:B------:R-:W-:Y:S01]  /*1dac0*/  F2FP.SATFINITE.E5M2.F32.PACK_AB_MERGE_C R175, RZ, R175, RZ ;  /* 0x000000afffaf723e */ /* 0x000fe200048060ff */
[----:B------:R-:W-:Y:S01]  /*1dad0*/  @!P1 STG.E.U8 desc[UR20][R2.64+0x49], R169 ;  /* 0x000049a902009986 */ /* 0x000fe2000c101114 */
[----:B------:R-:W-:Y:S01]  /*1dae0*/  ISETP.LT.OR P1, PT, R0, 0x52, !P3 ;  /* 0x000000520000780c */ /* 0x000fe20005f21670 */
[----:B------:R-:W-:Y:S01]  /*1daf0*/  FMUL R179, R179, UR22 ;  /* 0x00000016b3b37c20 */ /* 0x000fe20008400000 */
[----:B------:R-:W-:Y:S01]  /*1db00*/  FMUL R180, R180, UR22 ;  /* 0x00000016b4b47c20 */ /* 0x000fe20008400000 */
[----:B------:R1:W-:Y:S01]  /*1db10*/  @!P5 STG.E.U8 desc[UR20][R24.64+0x48], R7 ;  /* 0x000048071800d986 */ /* 0x0003e2000c101114 */
[----:B------:R-:W-:Y:S01]  /*1db20*/  ISETP.LT.OR P5, PT, R0, 0x51, !P2 ;  /* 0x000000510000780c */ /* 0x000fe200057a1670 */
[----:B------:R-:W-:Y:S01]  /*1db30*/  FMUL R181, R181, UR22 ;  /* 0x00000016b5b57c20 */ /* 0x000fe20008400000 */
[----:B------:R-:W-:Y:S01]  /*1db40*/  F2FP.SATFINITE.E5M2.F32.PACK_AB_MERGE_C R177, RZ, R177, RZ ;  /* 0x000000b1ffb1723e */ /* 0x000fe200048060ff */
[----:B------:R-:W-:Y:S01]  /*1db50*/  @!P6 STG.E.U8 desc[UR20][R24.64+0x49], R171 ;  /* 0x000049ab1800e986 */ /* 0x000fe2000c101114 */
[----:B0-----:R-:W-:Y:S01]  /*1db60*/  F2FP.SATFINITE.E5M2.F32.PACK_AB_MERGE_C R5, RZ, R172, RZ ;  /* 0x000000acff05723e */ /* 0x001fe200048060ff */
[----:B------:R-:W-:Y:S01]  /*1db70*/  FMUL R182, R182, UR22 ;  /* 0x00000016b6b67c20 */ /* 0x000fe20008400000 */
[C---:B------:R-:W-:Y:S01]  /*1db80*/  ISETP.LT.OR P6, PT, R0.reuse, 0x52, !P2 ;  /* 0x000000520000780c */ /* 0x040fe200057c1670 */
[----:B------:R-:W-:Y:S01]  /*1db90*/  FMUL R183, R183, UR22 ;  /* 0x00000016b7b77c20 */ /* 0x000fe20008400000 */
[----:B------:R-:W-:Y:S01]  /*1dba0*/  F2FP.SATFINITE.E5M2.F32.PACK_AB_MERGE_C R179, RZ, R179, RZ ;  /* 0x000000b3ffb3723e */ /* 0x000fe200048060ff */
[----:B------:R0:W-:Y:S01]  /*1dbb0*/  @!P0 STG.E.U8 desc[UR20][R2.64+0x50], R5 ;  /* 0x0000500502008986 */ /* 0x0001e2000c101114 */
[----:B------:R-:W-:Y:S01]  /*1dbc0*/  ISETP.LT.OR P0, PT, R0, 0x59, !P3 ;  /* 0x000000590000780c */ /* 0x000fe20005f01670 */
[----:B------:R-:W-:Y:S01]  /*1dbd0*/  FMUL R184, R184, UR22 ;  /* 0x00000016b8b87c20 */ /* 0x000fe20008400000 */
[----:B-1----:R-:W-:Y:S01]  /*1dbe0*/  F2FP.SATFINITE.E5M2.F32.PACK_AB_MERGE_C R7, RZ, R174, RZ ;  /* 0x000000aeff07723e */ /* 0x002fe200048060ff */
        /* <DEDUP_REMOVED lines=9> */
[----:B0-----:R-:W-:Y:S01]  /*1dc80*/  F2FP.SATFINITE.E5M2.F32.PACK_AB_MERGE_C R5, RZ, R176, RZ ;  /* 0x000000b0ff05723e */ /* 0x001fe200048060ff */
[----:B------:R-:W-:Y:S01]  /*1dc90*/  FMUL R187, R187, UR22 ;  /* 0x00000016bbbb7c20 */ /* 0x000fe20008400000 */
[----:B------:R-:W-:Y:S01]  /*1dca0*/  ISETP.LT.OR P6, PT, R0, 0x5a, !P2 ;  /* 0x0000005a0000780c */ /* 0x000fe200057c1670 */
[----:B------:R-:W-:Y:S01]  /*1dcb0*/  FMUL R188, R188, UR22 ;  /* 0x00000016bcbc7c20 */ /* 0x000fe20008400000 */
[----:B------:R-:W-:Y:S01]  /*1dcc0*/  F2FP.SATFINITE.E5M2.F32.PACK_AB_MERGE_C R185, RZ, R185, RZ ;  /* 0x000000b9ffb9723e */ /* 0x000fe200048060ff */
[----:B------:R0:W-:Y:S01]  /*1dcd0*/  @!P0 STG.E.U8 desc[UR20][R2.64+0x58], R5 ;  /* 0x0000580502008986 */ /* 0x0001e2000c101114 */
[C---:B------:R-:W-:Y:S01]  /*1dce0*/  ISETP.LT.OR P0, PT, R0.reuse, 0x61, !P3 ;  /* 0x000000610000780c */ /* 0x040fe20005f01670 */
[----:B------:R-:W-:Y:S01]  /*1dcf0*/  FMUL R189, R189, UR22 ;  /* 0x00000016bdbd7c20 */ /* 0x000fe20008400000 */
[----:B-1----:R-:W-:Y:S01]  /*1dd00*/  F2FP.SATFINITE.E5M2.F32.PACK_AB_MERGE_C R7, RZ, R178, RZ ;  /* 0x000000b2ff07723e */ /* 0x002fe200048060ff */
[----:B------:R-:W-:Y:S01]  /*1dd10*/  @!P1 STG.E.U8 desc[UR20][R2.64+0x59], R177 ;  /* 0x000059b102009986 */ /* 0x000fe2000c101114 */
[----:B------:R-:W-:Y:S01]  /*1dd20*/  ISETP.LT.OR P1, PT, R0, 0x62, !P3 ;  /* 0x000000620000780c */ /* 0x000fe20005f21670 */
[----:B------:R-:W-:Y:S01]  /*1dd30*/  FMUL R190, R190, UR22 ;  /* 0x00000016bebe7c20 */ /* 0x000fe20008400000 */
[----:B------:R-:W-:Y:S01]  /*1dd40*/  F2FP.SATFINITE.E5M2.F32.PACK_AB_MERGE_C R187, RZ, R187, RZ ;  /* 0x000000bbffbb723e */ /* 0x000fe200048060ff */
[----:B------:R1:W-:Y:S01]  /*1dd50*/  @!P5 STG.E.U8 desc[UR20][R24.64+0x58], R7 ;  /* 0x000058071800d986 */ /* 0x0003e2000c101114 */
[----:B------:R-:W-:Y:S01]  /*1dd60*/  ISETP.LT.OR P5, PT, R0, 0x61, !P2 ;  /* 0x000000610000780c */ /* 0x000fe200057a1670 */
[----:B------:R-:W-:Y:S01]  /*1dd70*/  FMUL R191, R191, UR22 ;  /* 0x00000016bfbf7c20 */ /* 0x000fe20008400000 */
[----:B------:R-:W-:Y:S01]  /*1dd80*/  FMUL R192, R192, UR22 ;  /* 0x00000016c0c07c20 */ /* 0x000fe20008400000 */
[----:B0-----:R-:W-:Y:S01]  /*1dd90*/  F2FP.SATFINITE.E5M2.F32.PACK_AB_MERGE_C R5, RZ, R180, RZ ;  /* 0x000000b4ff05723e */ /* 0x001fe200048060ff */
[----:B------:R-:W-:Y:S01]  /*1dda0*/  @!P6 STG.E.U8 desc[UR20][R24.64+0x59], R179 ;  /* 0x000059b31800e986 */ /* 0x000fe2000c101114 */
        /* <DEDUP_REMOVED lines=38> */
[----:B------:R-:W-:Y:S01]  /*1e010*/  FMUL R204, R204, UR22 ;  /* 0x00000016cccc7c20 */ /* 0x000fe20008400000 */
        /* <DEDUP_REMOVED lines=107> */
[----:B--2---:R-:W-:Y:S01]  /*1e6d0*/  FMUL R4, R35, UR22 ;  /* 0x0000001623047c20 */ /* 0x004fe20008400000 */
        /* <DEDUP_REMOVED lines=9> */
[----:B------:R-:W-:-:S02]  /*1e770*/  ISETP.LT.OR P5, PT, R0, 0xa9, !P2 ;  /* 0x000000a90000780c */ /* 0x000fc400057a1670 */
[----:B------:R-:W-:Y:S01]  /*1e780*/  F2FP.SATFINITE.E5M2.F32.PACK_AB_MERGE_C R235, RZ, R235, RZ ;  /* 0x000000ebffeb723e */ /* 0x000fe200048060ff */
[----:B------:R-:W-:Y:S01]  /*1e790*/  @!P6 STG.E.U8 desc[UR20][R24.64+0xa1], R215 ;  /* 0x0000a1d71800e986 */ /* 0x000fe2000c101114 */
[----:B0-----:R-:W-:Y:S02]  /*1e7a0*/  F2FP.SATFINITE.E5M2.F32.PACK_AB_MERGE_C R5, RZ, R216, RZ ;  /* 0x000000d8ff05723e */ /* 0x001fe400048060ff */
[C---:B------:R-:W-:Y:S01]  /*1e7b0*/  ISETP.LT.OR P6, PT, R0.reuse, 0xaa, !P2 ;  /* 0x000000aa0000780c */ /* 0x040fe200057c1670 */
[----:B------:R-:W2:Y:S04]  /*1e7c0*/  LDL.LU R36, [R1+0x21c] ;  /* 0x00021c0001247983 */ /* 0x000ea80000300800 */
[----:B------:R0:W-:Y:S01]  /*1e7d0*/  @!P0 STG.E.U8 desc[UR20][R2.64+0xa8], R5 ;  /* 0x0000a80502008986 */ /* 0x0001e2000c101114 */
[----:B------:R-:W-:-:S02]  /*1e7e0*/  ISETP.LT.OR P0, PT, R0, 0xb1, !P3 ;  /* 0x000000b10000780c */ /* 0x000fc40005f01670 */
[----:B-1----:R-:W-:Y:S01]  /*1e7f0*/  F2FP.SATFINITE.E5M2.F32.PACK_AB_MERGE_C R7, RZ, R218, RZ ;  /* 0x000000daff07723e */ /* 0x002fe200048060ff */
[----:B------:R-:W-:Y:S01]  /*1e800*/  @!P1 STG.E.U8 desc[UR20][R2.64+0xa9], R217 ;  /* 0x0000a9d902009986 */ /* 0x000fe2000c101114 */
[----:B------:R-:W-:-:S03]  /*1e810*/  ISETP.LT.OR P1, PT, R0, 0xb2, !P3 ;  /* 0x000000b20000780c */ /* 0x000fc60005f21670 */
[----:B------:R1:W-:Y:S01]  /*1e820*/  @!P5 STG.E.U8 desc[UR20][R24.64+0xa8], R7 ;  /* 0x0000a8071800d986 */ /* 0x0003e2000c101114 */
[C---:B------:R-:W-:Y:S02]  /*1e830*/  ISETP.LT.OR P5, PT, R0.reuse, 0xb1, !P2 ;  /* 0x000000b10000780c */ /* 0x040fe400057a1670 */
[----:B0-----:R-:W-:Y:S01]  /*1e840*/  F2FP.SATFINITE.E5M2.F32.PACK_AB_MERGE_C R5, RZ, R220, RZ ;  /* 0x000000dcff05723e */ /* 0x001fe200048060ff */
[----:B------:R-:W-:Y:S01]  /*1e850*/  @!P6 STG.E.U8 desc[UR20][R24.64+0xa9], R219 ;  /* 0x0000a9db1800e986 */ /* 0x000fe2000c101114 */
[----:B------:R-:W-:-:S03]  /*1e860*/  ISETP.LT.OR P6, PT, R0, 0xb2, !P2 ;  /* 0x000000b20000780c */ /* 0x000fc600057c1670 */
[----:B------:R0:W-:Y:S01]  /*1e870*/  @!P0 STG.E.U8 desc[UR20][R2.64+0xb0], R5 ;  /* 0x0000b00502008986 */ /* 0x0001e2000c101114 */
[C---:B------:R-:W-:Y:S02]  /*1e880*/  ISETP.LT.OR P0, PT, R0.reuse, 0xb9, !P3 ;  /* 0x000000b90000780c */ /* 0x040fe40005f01670 */
        /* <DEDUP_REMOVED lines=29> */
[----:B------:R-:W-:Y:S02]  /*1ea60*/  ISETP.LT.OR P0, PT, R0, 0xd1, !P3 ;  /* 0x000000d10000780c */ /* 0x000fe40005f01670 */
[----:B-1----:R-:W-:Y:S01]  /*1ea70*/  F2FP.SATFINITE.E5M2.F32.PACK_AB_MERGE_C R7, RZ, R234, RZ ;  /* 0x000000eaff07723e */ /* 0x002fe200048060ff */
[----:B------:R-:W2:Y:S01]  /*1ea80*/  LDL.LU R35, [R1+0x220] ;  /* 0x0002200001237983 */ /* 0x000ea20000300800 */
[----:B------:R-:W-:Y:S01]  /*1ea90*/  F2FP.SATFINITE.E5M2.F32.PACK_AB_MERGE_C R9, RZ, R236, RZ ;  /* 0x000000ecff09723e */ /* 0x000fe200048060ff */
[----:B----4-:R-:W-:Y:S01]  /*1eaa0*/  FMUL R6, R33, UR22 ;  /* 0x0000001621067c20 */ /* 0x010fe20008400000 */
[----:B------:R-:W-:Y:S01]  /*1eab0*/  F2FP.SATFINITE.E5M2.F32.PACK_AB_MERGE_C R11, RZ, R4, RZ ;  /* 0x00000004ff0b723e */ /* 0x000fe200048060ff */
[----:B------:R-:W-:Y:S01]  /*1eac0*/  @!P1 STG.E.U8 desc[UR20][R2.64+0xc9], R233 ;  /* 0x0000c9e902009986 */ /* 0x000fe2000c101114 */
[----:B0-----:R-:W-:Y:S01]  /*1ead0*/  FMUL R5, R34, UR22 ;  /* 0x0000001622057c20 */ /* 0x001fe20008400000 */
[----:B-----5:R-:W-:-:S02]  /*1eae0*/  FMUL R4, R38, UR22 ;  /* 0x0000001626047c20 */ /* 0x020fc40008400000 */
[----:B------:R-:W4:Y:S01]  /*1eaf0*/  LDL.LU R34, [R1+0x224] ;  /* 0x0002240001227983 */ /* 0x000f220000300800 */
[----:B------:R-:W-:-:S03]  /*1eb00*/  ISETP.LT.OR P1, PT, R0, 0xd2, !P3 ;  /* 0x000000d20000780c */ /* 0x000fc60005f21670 */
[----:B------:R-:W5:Y:S04]  /*1eb10*/  LDL.LU R33, [R1+0x228] ;  /* 0x0002280001217983 */ /* 0x000f680000300800 */
[----:B------:R3:W-:Y:S01]  /*1eb20*/  @!P5 STG.E.U8 desc[UR20][R24.64+0xc8], R7 ;  /* 0x0000c8071800d986 */ /* 0x0007e2000c101114 */
[----:B------:R-:W-:-:S03]  /*1eb30*/  ISETP.LT.OR P5, PT, R0, 0xd1, !P2 ;  /* 0x000000d10000780c */ /* 0x000fc600057a1670 */
[----:B------:R-:W-:Y:S01]  /*1eb40*/  @!P6 STG.E.U8 desc[UR20][R24.64+0xc9], R235 ;  /* 0x0000c9eb1800e986 */ /* 0x000fe2000c101114 */
[----:B------:R-:W-:-:S03]  /*1eb50*/  ISETP.LT.OR P6, PT, R0, 0xd2, !P2 ;  /* 0x000000d20000780c */ /* 0x000fc600057c1670 */
[----:B------:R0:W-:Y:S01]  /*1eb60*/  @!P0 STG.E.U8 desc[UR20][R2.64+0xd0], R9 ;  /* 0x0000d00902008986 */ /* 0x0001e2000c101114 */
[----:B---3--:R-:W-:-:S03]  /*1eb70*/  FMUL R7, R31, UR22 ;  /* 0x000000161f077c20 */ /* 0x008fc60008400000 */
[----:B------:R-:W3:Y:S04]  /*1eb80*/  LDL.LU R31, [R1+0x22c] ;  /* 0x00022c00011f7983 */ /* 0x000ee80000300800 */
[----:B------:R-:W3:Y:S01]  /*1eb90*/  LDL.LU R38, [R1+0x230] ;  /* 0x0002300001267983 */ /* 0x000ee20000300800 */
[----:B0-----:R-:W-:Y:S01]  /*1eba0*/  F2FP.SATFINITE.E5M2.F32.PACK_AB_MERGE_C R9, RZ, R4, RZ ;  /* 0x00000004ff09723e */ /* 0x001fe200048060ff */
[----:B------:R-:W-:Y:S02]  /*1ebb0*/  FMUL R4, R30, UR22 ;  /* 0x000000161e047c20 */ /* 0x000fe40008400000 */
[----:B------:R-:W3:Y:S01]  /*1ebc0*/  LDL.LU R30, [R1+0x234] ;  /* 0x00023400011e7983 */ /* 0x000ee20000300800 */
[----:B------:R-:W-:Y:S02]  /*1ebd0*/  F2FP.SATFINITE.E5M2.F32.PACK_AB_MERGE_C R237, RZ, R237, RZ ;  /* 0x000000edffed723e */ /* 0x000fe400048060ff */
[----:B------:R-:W-:Y:S01]  /*1ebe0*/  F2FP.SATFINITE.E5M2.F32.PACK_AB_MERGE_C R13, RZ, R5, RZ ;  /* 0x00000005ff0d723e */ /* 0x000fe200048060ff */
[----:B------:R-:W-:Y:S01]  /*1ebf0*/  FMUL R5, R37, UR22 ;  /* 0x0000001625057c20 */ /* 0x000fe20008400000 */
[----:B------:R-:W-:Y:S01]  /*1ec00*/  ISETP.LT.OR P0, PT, R0, 0xd9, !P3 ;  /* 0x000000d90000780c */ /* 0x000fe20005f01670 */
[----:B------:R-:W3:Y:S01]  /*1ec10*/  LDL.LU R37, [R1+0x238] ;  /* 0x0002380001257983 */ /* 0x000ee20000300800 */
[----:B------:R-:W-:-:S03]  /*1ec20*/  F2FP.SATFINITE.E5M2.F32.PACK_AB_MERGE_C R15, RZ, R6, RZ ;  /* 0x00000006ff0f723e */ /* 0x000fc600048060ff */
[----:B------:R-:W-:Y:S01]  /*1ec30*/  @!P1 STG.E.U8 desc[UR20][R2.64+0xd1], R237 ;  /* 0x0000d1ed02009986 */ /* 0x000fe2000c101114 */
[----:B------:R-:W-:-:S03]  /*1ec40*/  ISETP.LT.OR P1, PT, R0, 0xda, !P3 ;  /* 0x000000da0000780c */ /* 0x000fc60005f21670 */
[----:B------:R0:W-:Y:S01]  /*1ec50*/  @!P5 STG.E.U8 desc[UR20][R24.64+0xd0], R11 ;  /* 0x0000d00b1800d986 */ /* 0x0001e2000c101114 */
[----:B------:R-:W-:-:S03]  /*1ec60*/  ISETP.LT.OR P5, PT, R0, 0xd9, !P2 ;  /* 0x000000d90000780c */ /* 0x000fc600057a1670 */
[----:B------:R1:W-:Y:S01]  /*1ec70*/  @!P6 STG.E.U8 desc[UR20][R24.64+0xd1], R13 ;  /* 0x0000d10d1800e986 */ /* 0x0003e2000c101114 */
[----:B0-----:R-:W-:Y:S02]  /*1ec80*/  F2FP.SATFINITE.E5M2.F32.PACK_AB_MERGE_C R11, RZ, R5, RZ ;  /* 0x00000005ff0b723e */ /* 0x001fe400048060ff */
[----:B-1----:R-:W-:Y:S01]  /*1ec90*/  F2FP.SATFINITE.E5M2.F32.PACK_AB_MERGE_C R13, RZ, R7, RZ ;  /* 0x00000007ff0d723e */ /* 0x002fe200048060ff */
[----:B------:R0:W-:Y:S04]  /*1eca0*/  @!P0 STG.E.U8 desc[UR20][R2.64+0xd8], R9 ;  /* 0x0000d80902008986 */ /* 0x0001e8000c101114 */
[----:B------:R1:W-:Y:S01]  /*1ecb0*/  @!P1 STG.E.U8 desc[UR20][R2.64+0xd9], R11 ;  /* 0x0000d90b02009986 */ /* 0x0003e2000c101114 */
[----:B0-----:R-:W-:-:S03]  /*1ecc0*/  F2FP.SATFINITE.E5M2.F32.PACK_AB_MERGE_C R9, RZ, R4, RZ ;  /* 0x00000004ff09723e */ /* 0x001fc600048060ff */
[----:B------:R0:W-:Y:S01]  /*1ecd0*/  @!P5 STG.E.U8 desc[UR20][R24.64+0xd8], R15 ;  /* 0x0000d80f1800d986 */ /* 0x0001e2000c101114 */
[----:B--2---:R-:W-:-:S03]  /*1ece0*/  FMUL R5, R36, UR22 ;  /* 0x0000001624057c20 */ /* 0x004fc60008400000 */
[----:B------:R-:W2:Y:S02]  /*1ecf0*/  LDL.LU R36, [R1+0x23c] ;  /* 0x00023c0001247983 */ /* 0x000ea40000300800 */
[----:B-1----:R-:W-:Y:S01]  /*1ed00*/  F2FP.SATFINITE.E5M2.F32.PACK_AB_MERGE_C R11, RZ, R5, RZ ;  /* 0x00000005ff0b723e */ /* 0x002fe200048060ff */
[----:B------:R-:W-:Y:S02]  /*1ed10*/  FMUL R6, R35, UR22 ;  /* 0x0000001623067c20 */ /* 0x000fe40008400000 */
[----:B------:R-:W2:Y:S01]  /*1ed20*/  LDL.LU R35, [R1+0x240] ;  /* 0x0002400001237983 */ /* 0x000ea20000300800 */
[----:B----4-:R-:W-:-:S03]  /*1ed30*/  FMUL R7, R34, UR22 ;  /* 0x0000001622077c20 */ /* 0x010fc60008400000 */
[----:B------:R-:W4:Y:S01]  /*1ed40*/  LDL.LU R34, [R1+0x244] ;  /* 0x0002440001227983 */ /* 0x000f220000300800 */
[----:B-----5:R-:W-:-:S03]  /*1ed50*/  FMUL R4, R33, UR22 ;  /* 0x0000001621047c20 */ /* 0x020fc60008400000 */
[----:B------:R-:W5:Y:S01]  /*1ed60*/  LDL.LU R33, [R1+0x248] ;  /* 0x0002480001217983 */ /* 0x000f620000300800 */
[----:B0-----:R-:W-:Y:S01]  /*1ed70*/  F2FP.SATFINITE.E5M2.F32.PACK_AB_MERGE_C R15, RZ, R6, RZ ;  /* 0x00000006ff0f723e */ /* 0x001fe200048060ff */
[----:B---3--:R-:W-:Y:S02]  /*1ed80*/  FMUL R5, R31, UR22 ;  /* 0x000000161f057c20 */ /* 0x008fe40008400000 */
[----:B------:R-:W3:Y:S01]  /*1ed90*/  LDL.LU R31, [R1+0x24c] ;  /* 0x00024c00011f7983 */ /* 0x000ee20000300800 */
[----:B------:R-:W-:-:S03]  /*1eda0*/  FMUL R6, R30, UR22 ;  /* 0x000000161e067c20 */ /* 0x000fc60008400000 */
[----:B------:R-:W3:Y:S01]  /*1edb0*/  LDL.LU R30, [R1+0x250] ;  /* 0x00025000011e7983 */ /* 0x000ee20000300800 */
[C---:B------:R-:W-:Y:S02]  /*1edc0*/  ISETP.LT.OR P6, PT, R0.reuse, 0xda, !P2 ;  /* 0x000000da0000780c */ /* 0x040fe400057c1670 */
[C---:B------:R-:W-:Y:S02]  /*1edd0*/  ISETP.LT.OR P5, PT, R0.reuse, 0xe1, !P3 ;  /* 0x000000e10000780c */ /* 0x040fe40005fa1670 */
[C---:B------:R-:W-:Y:S02]  /*1ede0*/  ISETP.LT.OR P0, PT, R0.reuse, 0xe1, !P2 ;  /* 0x000000e10000780c */ /* 0x040fe40005701670 */
[----:B------:R-:W-:-:S07]  /*1edf0*/  ISETP.LT.OR P1, PT, R0, 0xe2, !P2 ;  /* 0x000000e20000780c */ /* 0x000fce0005721670 */
[----:B------:R0:W-:Y:S01]  /*1ee00*/  @!P6 STG.E.U8 desc[UR20][R24.64+0xd9], R13 ;  /* 0x0000d90d1800e986 */ /* 0x0001e2000c101114 */
[C---:B------:R-:W-:Y:S02]  /*1ee10*/  ISETP.LT.OR P6, PT, R0.reuse, 0xe2, !P3 ;  /* 0x000000e20000780c */ /* 0x040fe40005fc1670 */
[----:B------:R-:W-:Y:S01]  /*1ee20*/  F2FP.SATFINITE.E5M2.F32.PACK_AB_MERGE_C R7, RZ, R7, RZ ;  /* 0x00000007ff07723e */ /* 0x000fe200048060ff */
[----:B------:R1:W-:Y:S01]  /*1ee30*/  @!P5 STG.E.U8 desc[UR20][R2.64+0xe0], R9 ;  /* 0x0000e0090200d986 */ /* 0x0003e2000c101114 */
[----:B------:R-:W-:Y:S02]  /*1ee40*/  ISETP.LT.OR P5, PT, R0, 0xea, !P2 ;  /* 0x000000ea0000780c */ /* 0x000fe400057a1670 */
[----:B0-----:R-:W-:Y:S01]  /*1ee50*/  F2FP.SATFINITE.E5M2.F32.PACK_AB_MERGE_C R13, RZ, R4, RZ ;  /* 0x00000004ff0d723e */ /* 0x001fe200048060ff */
[----:B------:R-:W-:-:S06]  /*1ee60*/  FMUL R4, R38, UR22 ;  /* 0x0000001626047c20 */ /* 0x000fcc0008400000 */
[----:B------:R-:W-:Y:S01]  /*1ee70*/  @!P6 STG.E.U8 desc[UR20][R2.64+0xe1], R11 ;  /* 0x0000e10b0200e986 */ /* 0x000fe2000c101114 */
[----:B------:R-:W-:-:S03]  /*1ee80*/  ISETP.LT.OR P6, PT, R0, 0xe9, !P3 ;  /* 0x000000e90000780c */ /* 0x000fc60005fc1670 */
[----:B------:R-:W-:Y:S01]  /*1ee90*/  @!P0 STG.E.U8 desc[UR20][R24.64+0xe0], R15 ;  /* 0x0000e00f18008986 */ /* 0x000fe2000c101114 */
[----:B------:R-:W-:-:S03]  /*1eea0*/  ISETP.LT.OR P0, PT, R0, 0xea, !P3 ;  /* 0x000000ea0000780c */ /* 0x000fc60005f01670 */
[----:B------:R0:W-:Y:S04]  /*1eeb0*/  @!P1 STG.E.U8 desc[UR20][R24.64+0xe1], R7 ;  /* 0x0000e10718009986 */ /* 0x0001e8000c101114 */
[----:B------:R-:W3:Y:S01]  /*1eec0*/  LDL.LU R38, [R1+0x254] ;  /* 0x0002540001267983 */ /* 0x000ee20000300800 */
[----:B-1----:R-:W-:Y:S02]  /*1eed0*/  F2FP.SATFINITE.E5M2.F32.PACK_AB_MERGE_C R9, RZ, R5, RZ ;  /* 0x00000005ff09723e */ /* 0x002fe400048060ff */
[----:B0-----:R-:W-:Y:S01]  /*1eee0*/  F2FP.SATFINITE.E5M2.F32.PACK_AB_MERGE_C R7, RZ, R4, RZ ;  /* 0x00000004ff07723e */ /* 0x001fe200048060ff */
[----:B------:R-:W-:Y:S02]  /*1eef0*/  FMUL R4, R37, UR22 ;  /* 0x0000001625047c20 */ /* 0x000fe40008400000 */
[----:B------:R-:W3:Y:S01]  /*1ef00*/  LDL.LU R37, [R1+0x258] ;  /* 0x0002580001257983 */ /* 0x000ee20000300800 */
[----:B------:R-:W-:-:S02]  /*1ef10*/  F2FP.SATFINITE.E5M2.F32.PACK_AB_MERGE_C R11, RZ, R6, RZ ;  /* 0x00000006ff0b723e */ /* 0x000fc400048060ff */
[----:B------:R-:W-:Y:S01]  /*1ef20*/  F2FP.SATFINITE.E5M2.F32.PACK_AB_MERGE_C R15, RZ, R4, RZ ;  /* 0x00000004ff0f723e */ /* 0x000fe200048060ff */
[----:B------:R-:W-:Y:S04]  /*1ef30*/  @!P6 STG.E.U8 desc[UR20][R2.64+0xe8], R13 ;  /* 0x0000e80d0200e986 */ /* 0x000fe8000c101114 */
[----:B------:R0:W-:Y:S04]  /*1ef40*/  @!P0 STG.E.U8 desc[UR20][R2.64+0xe9], R9 ;  /* 0x0000e90902008986 */ /* 0x0001e8000c101114 */
[----:B------:R1:W-:Y:S01]  /*1ef50*/  @!P5 STG.E.U8 desc[UR20][R24.64+0xe9], R11 ;  /* 0x0000e90b1800d986 */ /* 0x0003e2000c101114 */
[----:B--2---:R-:W-:-:S03]  /*1ef60*/  FMUL R5, R36, UR22 ;  /* 0x0000001624057c20 */ /* 0x004fc60008400000 */
[----:B------:R-:W2:Y:S02]  /*1ef70*/  LDL.LU R36, [R1+0x25c] ;  /* 0x00025c0001247983 */ /* 0x000ea40000300800 */
[----:B0-----:R-:W-:Y:S01]  /*1ef80*/  F2FP.SATFINITE.E5M2.F32.PACK_AB_MERGE_C R9, RZ, R5, RZ ;  /* 0x00000005ff09723e */ /* 0x001fe200048060ff */
[----:B------:R-:W-:Y:S02]  /*1ef90*/  FMUL R6, R35, UR22 ;  /* 0x0000001623067c20 */ /* 0x000fe40008400000 */
[----:B------:R-:W2:Y:S01]  /*1efa0*/  LDL.LU R35, [R1+0x260] ;  /* 0x0002600001237983 */ /* 0x000ea20000300800 */
[----:B----4-:R-:W-:-:S03]  /*1efb0*/  FMUL R4, R34, UR22 ;  /* 0x0000001622047c20 */ /* 0x010fc60008400000 */
[----:B------:R-:W4:Y:S02]  /*1efc0*/  LDL.LU R34, [R1+0x264] ;  /* 0x0002640001227983 */ /* 0x000f240000300800 */
[----:B-1----:R-:W-:Y:S01]  /*1efd0*/  F2FP.SATFINITE.E5M2.F32.PACK_AB_MERGE_C R11, RZ, R4, RZ ;  /* 0x00000004ff0b723e */ /* 0x002fe200048060ff */
[----:B-----5:R-:W-:Y:S02]  /*1efe0*/  FMUL R4, R33, UR22 ;  /* 0x0000001621047c20 */ /* 0x020fe40008400000 */
[----:B------:R-:W5:Y:S03]  /*1eff0*/  LDL.LU R33, [R1+0x268] ;  /* 0x0002680001217983 */ /* 0x000f660000300800 */
[----:B------:R-:W-:Y:S01]  /*1f000*/  F2FP.SATFINITE.E5M2.F32.PACK_AB_MERGE_C R13, RZ, R4, RZ ;  /* 0x00000004ff0d723e */ /* 0x000fe200048060ff */
        /* <DEDUP_REMOVED lines=9> */
[----:B------:R-:W-:-:S03]  /*1f0a0*/  ISETP.LT.OR P1, PT, R0, 0xf1, !P2 ;  /* 0x000000f10000780c */ /* 0x000fc60005721670 */
[----:B------:R1:W-:Y:S01]  /*1f0b0*/  @!P6 STG.E.U8 desc[UR20][R2.64+0xf0], R15 ;  /* 0x0000f00f0200e986 */ /* 0x0003e2000c101114 */
[C---:B------:R-:W-:Y:S02]  /*1f0c0*/  ISETP.LT.OR P6, PT, R0.reuse, 0xf9, !P3 ;  /* 0x000000f90000780c */ /* 0x040fe40005fc1670 */
[----:B------:R-:W-:Y:S01]  /*1f0d0*/  ISETP.LT.OR P3, PT, R0, 0xfa, !P3 ;  /* 0x000000fa0000780c */ /* 0x000fe20005f61670 */
[----:B------:R1:W-:Y:S01]  /*1f0e0*/  @!P0 STG.E.U8 desc[UR20][R2.64+0xf1], R9 ;  /* 0x0000f10902008986 */ /* 0x0003e2000c101114 */
[----:B0-----:R-:W-:Y:S02]  /*1f0f0*/  F2FP.SATFINITE.E5M2.F32.PACK_AB_MERGE_C R7, RZ, R6, RZ ;  /* 0x00000006ff07723e */ /* 0x001fe400048060ff */
[----:B-1----:R-:W-:Y:S02]  /*1f100*/  F2FP.SATFINITE.E5M2.F32.PACK_AB_MERGE_C R15, RZ, R5, RZ ;  /* 0x00000005ff0f723e */ /* 0x002fe400048060ff */
[----:B------:R-:W-:Y:S01]  /*1f110*/  F2FP.SATFINITE.E5M2.F32.PACK_AB_MERGE_C R9, RZ, R4, RZ ;  /* 0x00000004ff09723e */ /* 0x000fe200048060ff */
[----:B------:R-:W-:-:S02]  /*1f120*/  FMUL R4, R38, UR22 ;  /* 0x0000001626047c20 */ /* 0x000fc40008400000 */
[----:B------:R-:W3:Y:S04]  /*1f130*/  LDL.LU R38, [R1+0x274] ;  /* 0x0002740001267983 */ /* 0x000ee80000300800 */
[----:B------:R0:W-:Y:S01]  /*1f140*/  @!P5 STG.E.U8 desc[UR20][R24.64+0xf1], R11 ;  /* 0x0000f10b1800d986 */ /* 0x0001e2000c101114 */
[----:B------:R-:W-:Y:S01]  /*1f150*/  ISETP.LT.OR P5, PT, R0, 0xf9, !P2 ;  /* 0x000000f90000780c */ /* 0x000fe200057a1670 */
[----:B------:R-:W-:Y:S02]  /*1f160*/  FMUL R5, R37, UR22 ;  /* 0x0000001625057c20 */ /* 0x000fe40008400000 */
[----:B------:R-:W3:Y:S04]  /*1f170*/  LDL.LU R37, [R1+0x278] ;  /* 0x0002780001257983 */ /* 0x000ee80000300800 */
[----:B------:R1:W-:Y:S04]  /*1f180*/  @!P1 STG.E.U8 desc[UR20][R24.64+0xf0], R7 ;  /* 0x0000f00718009986 */ /* 0x0003e8000c101114 */
[----:B------:R-:W-:Y:S04]  /*1f190*/  @!P6 STG.E.U8 desc[UR20][R2.64+0xf8], R13 ;  /* 0x0000f80d0200e986 */ /* 0x000fe8000c101114 */
[----:B------:R4:W-:Y:S01]  /*1f1a0*/  @!P3 STG.E.U8 desc[UR20][R2.64+0xf9], R15 ;  /* 0x0000f90f0200b986 */ /* 0x0009e2000c101114 */
[----:B0-----:R-:W-:-:S03]  /*1f1b0*/  F2FP.SATFINITE.E5M2.F32.PACK_AB_MERGE_C R11, RZ, R4, RZ ;  /* 0x00000004ff0b723e */ /* 0x001fc600048060ff */
[----:B------:R0:W-:Y:S01]  /*1f1c0*/  @!P5 STG.E.U8 desc[UR20][R24.64+0xf8], R9 ;  /* 0x0000f8091800d986 */ /* 0x0001e2000c101114 */
[----:B--2---:R-:W-:-:S03]  /*1f1d0*/  FMUL R6, R36, UR22 ;  /* 0x0000001624067c20 */ /* 0x004fc60008400000 */
[----:B------:R-:W2:Y:S01]  /*1f1e0*/  LDL.LU R36, [R1+0x27c] ;  /* 0x00027c0001247983 */ /* 0x000ea20000300800 */
[----:B-1----:R-:W-:-:S03]  /*1f1f0*/  FMUL R7, R35, UR22 ;  /* 0x0000001623077c20 */ /* 0x002fc60008400000 */
        /* <DEDUP_REMOVED lines=10> */
[----:B------:R-:W-:Y:S02]  /*1f2a0*/  ISETP.GE.AND P1, PT, R32, 0x81, PT ;  /* 0x000000812000780c */ /* 0x000fe40003f26270 */
[C---:B------:R-:W-:Y:S02]  /*1f2b0*/  ISETP.LT.OR P2, PT, R0.reuse, 0xfa, !P2 ;  /* 0x000000fa0000780c */ /* 0x040fe40005741670 */
[C---:B------:R-:W-:Y:S02]  /*1f2c0*/  ISETP.LT.OR P6, PT, R0.reuse, 0x1, !P1 ;  /* 0x000000010000780c */ /* 0x040fe40004fc1670 */
[----:B------:R-:W-:Y:S02]  /*1f2d0*/  ISETP.LT.OR P3, PT, R0, 0x2, !P1 ;  /* 0x000000020000780c */ /* 0x000fe40004f61670 */
[----:B------:R-:W-:Y:S02]  /*1f2e0*/  F2FP.SATFINITE.E5M2.F32.PACK_AB_MERGE_C R5, RZ, R5, RZ ;  /* 0x00000005ff05723e */ /* 0x000fe400048060ff */
[----:B------:R-:W-:-:S05]  /*1f2f0*/  ISETP.GE.AND P0, PT, R32, 0x89, PT ;  /* 0x000000892000780c */ /* 0x000fca0003f06270 */
[----:B------:R-:W-:Y:S01]  /*1f300*/  @!P2 STG.E.U8 desc[UR20][R24.64+0xf9], R11 ;  /* 0x0000f90b1800a986 */ /* 0x000fe2000c101114 */
[----:B------:R-:W-:-:S03]  /*1f310*/  F2FP.SATFINITE.E5M2.F32.PACK_AB_MERGE_C R13, RZ, R6, RZ ;  /* 0x00000006ff0d723e */ /* 0x000fc600048060ff */
[----:B------:R0:W-:Y:S01]  /*1f320*/  @!P6 STG.E.U8 desc[UR20][R28.64], R5 ;  /* 0x000000051c00e986 */ /* 0x0001e2000c101114 */
[C---:B------:R-:W-:Y:S02]  /*1f330*/  ISETP.LT.OR P6, PT, R0.reuse, 0x2, !P0 ;  /* 0x000000020000780c */ /* 0x040fe400047c1670 */
[C---:B------:R-:W-:Y:S01]  /*1f340*/  ISETP.LT.OR P5, PT, R0.reuse, 0x1, !P0 ;  /* 0x000000010000780c */ /* 0x040fe200047a1670 */
[----:B------:R1:W-:Y:S01]  /*1f350*/  @!P3 STG.E.U8 desc[UR20][R28.64+0x1], R13 ;  /* 0x0000010d1c00b986 */ /* 0x0003e2000c101114 */
[----:B------:R-:W-:Y:S02]  /*1f360*/  ISETP.LT.OR P2, PT, R0, 0xa, !P1 ;  /* 0x0000000a0000780c */ /* 0x000fe40004f41670 */
[----:B0-----:R-:W-:Y:S02]  /*1f370*/  F2FP.SATFINITE.E5M2.F32.PACK_AB_MERGE_C R5, RZ, R3, RZ ;  /* 0x00000003ff05723e */ /* 0x001fe400048060ff */
[----:B-1----:R-:W-:Y:S01]  /*1f380*/  F2FP.SATFINITE.E5M2.F32.PACK_AB_MERGE_C R13, RZ, R2, RZ ;  /* 0x00000002ff0d723e */ /* 0x002fe200048060ff */
[----:B------:R-:W-:-:S02]  /*1f390*/  FMUL R3, R38, UR22 ;  /* 0x0000001626037c20 */ /* 0x000fc40008400000 */
[----:B------:R-:W3:Y:S01]  /*1f3a0*/  LDL.LU R38, [R1+0x294] ;  /* 0x0002940001267983 */ /* 0x000ee20000300800 */
[----:B------:R-:W-:Y:S02]  /*1f3b0*/  F2FP.SATFINITE.E5M2.F32.PACK_AB_MERGE_C R11, RZ, R4, RZ ;  /* 0x00000004ff0b723e */ /* 0x000fe400048060ff */
[----:B------:R-:W-:Y:S01]  /*1f3c0*/  ISETP.LT.OR P3, PT, R0, 0x9, !P1 ;  /* 0x000000090000780c */ /* 0x000fe20004f61670 */
[----:B------:R0:W-:Y:S01]  /*1f3d0*/  @!P6 STG.E.U8 desc[UR20][R26.64+0x1], R9 ;  /* 0x000001091a00e986 */ /* 0x0001e2000c101114 */
[----:B------:R-:W-:-:S03]  /*1f3e0*/  FMUL R2, R37, UR22 ;  /* 0x0000001625027c20 */ /* 0x000fc60008400000 */
[----:B------:R-:W3:Y:S01]  /*1f3f0*/  LDL.LU R37, [R1+0x298] ;  /* 0x0002980001257983 */ /* 0x000ee20000300800 */
[----:B------:R-:W-:Y:S02]  /*1f400*/  F2FP.SATFINITE.E5M2.F32.PACK_AB_MERGE_C R7, RZ, R7, RZ ;  /* 0x00000007ff07723e */ /* 0x000fe400048060ff */
[----:B0-----:R-:W-:-:S03]  /*1f410*/  F2FP.SATFINITE.E5M2.F32.PACK_AB_MERGE_C R9, RZ, R2, RZ ;  /* 0x00000002ff09723e */ /* 0x001fc600048060ff */
        /* <DEDUP_REMOVED lines=8> */
[----:B------:R-:W2:Y:S03]  /*1f4a0*/  LDL.LU R35, [R1+0x2a0] ;  /* 0x0002a00001237983 */ /* 0x000ea60000300800 */
[----:B------:R-:W-:Y:S01]  /*1f4b0*/  F2FP.SATFINITE.E5M2.F32.PACK_AB_MERGE_C R15, RZ, R2, RZ ;  /* 0x00000002ff0f723e */ /* 0x000fe200048060ff */
[----:B----4-:R-:W-:Y:S02]  /*1f4c0*/  FMUL R2, R34, UR22 ;  /* 0x0000001622027c20 */ /* 0x010fe40008400000 */
[----:B------:R-:W4:Y:S01]  /*1f4d0*/  LDL.LU R34, [R1+0x2a4] ;  /* 0x0002a40001227983 */ /* 0x000f220000300800 */
[----:B-----5:R-:W-:-:S03]  /*1f4e0*/  FMUL R3, R33, UR22 ;  /* 0x0000001621037c20 */ /* 0x020fc60008400000 */
[----:B------:R-:W5:Y:S01]  /*1f4f0*/  LDL.LU R33, [R1+0x2a8] ;  /* 0x0002a80001217983 */ /* 0x000f620000300800 */
[----:B---3--:R-:W-:-:S03]  /*1f500*/  FMUL R4, R31, UR22 ;  /* 0x000000161f047c20 */ /* 0x008fc60008400000 */
[----:B------:R-:W3:Y:S01]  /*1f510*/  LDL.LU R31, [R1+0x2ac] ;  /* 0x0002ac00011f7983 */ /* 0x000ee20000300800 */
[----:B0-----:R-:W-:-:S03]  /*1f520*/  FMUL R5, R30, UR22 ;  /* 0x000000161e057c20 */ /* 0x001fc60008400000 */
[----:B------:R-:W3:Y:S01]  /*1f530*/  LDL.LU R30, [R1+0x2b0] ;  /* 0x0002b000011e7983 */ /* 0x000ee20000300800 */
[C---:B------:R-:W-:Y:S02]  /*1f540*/  ISETP.LT.OR P6, PT, R0.reuse, 0xa, !P0 ;  /* 0x0000000a0000780c */ /* 0x040fe400047c1670 */
[C---:B------:R-:W-:Y:S02]  /*1f550*/  ISETP.LT.OR P5, PT, R0.reuse, 0x9, !P0 ;  /* 0x000000090000780c */ /* 0x040fe400047a1670 */
[C---:B------:R-:W-:Y:S02]  /*1f560*/  ISETP.LT.OR P3, PT, R0.reuse, 0x11, !P1 ;  /* 0x000000110000780c */ /* 0x040fe40004f61670 */
[----:B------:R-:W-:-:S07]  /*1f570*/  ISETP.LT.OR P2, PT, R0, 0x12, !P1 ;  /* 0x000000120000780c */ /* 0x000fce0004f41670 */
[----:B------:R0:W-:Y:S01]  /*1f580*/  @!P6 STG.E.U8 desc[UR20][R26.64+0x9], R7 ;  /* 0x000009071a00e986 */ /* 0x0001e2000c101114 */
[----:B------:R-:W-:-:S03]  /*1f590*/  ISETP.LT.OR P6, PT, R0, 0x12, !P0 ;  /* 0x000000120000780c */ /* 0x000fc600047c1670 */
[----:B------:R-:W-:Y:S01]  /*1f5a0*/  @!P5 STG.E.U8 desc[UR20][R26.64+0x8], R13 ;  /* 0x0000080d1a00d986 */ /* 0x000fe2000c101114 */
[----:B------:R-:W-:-:S03]  /*1f5b0*/  ISETP.LT.OR P5, PT, R0, 0x11, !P0 ;  /* 0x000000110000780c */ /* 0x000fc600047a1670 */
[----:B------:R1:W-:Y:S01]  /*1f5c0*/  @!P3 STG.E.U8 desc[UR20][R28.64+0x10], R9 ;  /* 0x000010091c00b986 */ /* 0x0003e2000c101114 */
[C---:B------:R-:W-:Y:S02]  /*1f5d0*/  ISETP.LT.OR P3, PT, R0.reuse, 0x19, !P1 ;  /* 0x000000190000780c */ /* 0x040fe40004f61670 */
[----:B0-----:R-:W-:Y:S01]  /*1f5e0*/  F2FP.SATFINITE.E5M2.F32.PACK_AB_MERGE_C R7, RZ, R2, RZ ;  /* 0x00000002ff07723e */ /* 0x001fe200048060ff */
[----:B------:R0:W-:Y:S01]  /*1f5f0*/  @!P2 STG.E.U8 desc[UR20][R28.64+0x11], R11 ;  /* 0x0000110b1c00a986 */ /* 0x0001e2000c101114 */
[----:B------:R-:W-:Y:S02]  /*1f600*/  ISETP.LT.OR P2, PT, R0, 0x1a, !P1 ;  /* 0x0000001a0000780c */ /* 0x000fe40004f41670 */
[----:B-1----:R-:W-:Y:S01]  /*1f610*/  F2FP.SATFINITE.E5M2.F32.PACK_AB_MERGE_C R9, RZ, R3, RZ ;  /* 0x00000003ff09723e */ /* 0x002fe200048060ff */
[----:B------:R-:W-:Y:S02]  /*1f620*/  FMUL R2, R38, UR22 ;  /* 0x0000001626027c20 */ /* 0x000fe40008400000 */
[----:B------:R-:W3:Y:S01]  /*1f630*/  LDL.LU R38, [R1+0x2b4] ;  /* 0x0002b40001267983 */ /* 0x000ee20000300800 */
[----:B0-----:R-:W-:-:S03]  /*1f640*/  F2FP.SATFINITE.E5M2.F32.PACK_AB_MERGE_C R11, RZ, R4, RZ ;  /* 0x00000004ff0b723e */ /* 0x001fc600048060ff */
[----:B------:R0:W-:Y:S01]  /*1f650*/  @!P6 STG.E.U8 desc[UR20][R26.64+0x11], R7 ;  /* 0x000011071a00e986 */ /* 0x0001e2000c101114 */
[----:B------:R-:W-:Y:S01]  /*1f660*/  ISETP.LT.OR P6, PT, R0, 0x1a, !P0 ;  /* 0x0000001a0000780c */ /* 0x000fe200047c1670 */
[----:B------:R-:W-:Y:S02]  /*1f670*/  FMUL R3, R37, UR22 ;  /* 0x0000001625037c20 */ /* 0x000fe40008400000 */
[----:B------:R-:W3:Y:S01]  /*1f680*/  LDL.LU R37, [R1+0x2b8] ;  /* 0x0002b80001257983 */ /* 0x000ee20000300800 */
[----:B0-----:R-:W-:-:S03]  /*1f690*/  F2FP.SATFINITE.E5M2.F32.PACK_AB_MERGE_C R7, RZ, R2, RZ ;  /* 0x00000002ff07723e */ /* 0x001fc600048060ff */
[----:B------:R-:W-:Y:S04]  /*1f6a0*/  @!P5 STG.E.U8 desc[UR20][R26.64+0x10], R15 ;  /* 0x0000100f1a00d986 */ /* 0x000fe8000c101114 */
        /* <DEDUP_REMOVED lines=13> */
[----:B------:R-:W5:Y:S02]  /*1f780*/  LDL.LU R33, [R1+0x2c8] ;  /* 0x0002c80001217983 */ /* 0x000f640000300800 */
        /* <DEDUP_REMOVED lines=8> */
[----:B------:R-:W-:Y:S02]  /*1f810*/  F2FP.SATFINITE.E5M2.F32.PACK_AB_MERGE_C R5, RZ, R5, RZ ;  /* 0x00000005ff05723e */ /* 0x000fe400048060ff */
[----:B------:R-:W-:-:S05]  /*1f820*/  ISETP.LT.OR P6, PT, R0, 0x22, !P0 ;  /* 0x000000220000780c */ /* 0x000fca00047c1670 */
[----:B------:R0:W-:Y:S01]  /*1f830*/  @!P5 STG.E.U8 desc[UR20][R26.64+0x18], R5 ;  /* 0x000018051a00d986 */ /* 0x0001e2000c101114 */
[----:B------:R-:W-:-:S03]  /*1f840*/  ISETP.LT.OR P5, PT, R0, 0x21, !P0 ;  /* 0x000000210000780c */ /* 0x000fc600047a1670 */
[----:B------:R-:W-:Y:S01]  /*1f850*/  @!P3 STG.E.U8 desc[UR20][R28.64+0x20], R9 ;  /* 0x000020091c00b986 */ /* 0x000fe2000c101114 */
[----:B------:R-:W-:-:S03]  /*1f860*/  ISETP.LT.OR P3, PT, R0, 0x29, !P1 ;  /* 0x000000290000780c */ /* 0x000fc60004f61670 */
[----:B------:R1:W-:Y:S01]  /*1f870*/  @!P2 STG.E.U8 desc[UR20][R28.64+0x21], R11 ;  /* 0x0000210b1c00a986 */ /* 0x0003e2000c101114 */
[----:B------:R-:W-:Y:S02]  /*1f880*/  ISETP.LT.OR P2, PT, R0, 0x2a, !P1 ;  /* 0x0000002a0000780c */ /* 0x000fe40004f41670 */
[----:B0-----:R-:W-:Y:S02]  /*1f890*/  F2FP.SATFINITE.E5M2.F32.PACK_AB_MERGE_C R5, RZ, R3, RZ ;  /* 0x00000003ff05723e */ /* 0x001fe400048060ff */
[----:B-1----:R-:W-:Y:S01]  /*1f8a0*/  F2FP.SATFINITE.E5M2.F32.PACK_AB_MERGE_C R11, RZ, R2, RZ ;  /* 0x00000002ff0b723e */ /* 0x002fe200048060ff */
[----:B------:R-:W-:Y:S02]  /*1f8b0*/  FMUL R2, R38, UR22 ;  /* 0x0000001626027c20 */ /* 0x000fe40008400000 */
[----:B------:R-:W3:Y:S01]  /*1f8c0*/  LDL.LU R38, [R1+0x2d4] ;  /* 0x0002d40001267983 */ /* 0x000ee20000300800 */
[----:B------:R-:W-:-:S03]  /*1f8d0*/  F2FP.SATFINITE.E5M2.F32.PACK_AB_MERGE_C R9, RZ, R4, RZ ;  /* 0x00000004ff09723e */ /* 0x000fc600048060ff */
[----:B------:R-:W-:Y:S01]  /*1f8e0*/  @!P6 STG.E.U8 desc[UR20][R26.64+0x21], R5 ;  /* 0x000021051a00e986 */ /* 0x000fe2000c101114 */
[----:B------:R-:W-:Y:S01]  /*1f8f0*/  ISETP.LT.OR P6, PT, R0, 0x2a, !P0 ;  /* 0x0000002a0000780c */ /* 0x000fe200047c1670 */
[----:B------:R-:W-:Y:S02]  /*1f900*/  FMUL R3, R37, UR22 ;  /* 0x0000001625037c20 */ /* 0x000fe40008400000 */
[----:B------:R-:W3:Y:S04]  /*1f910*/  LDL.LU R37, [R1+0x2d8] ;  /* 0x0002d80001257983 */ /* 0x000ee80000300800 */
[----:B------:R-:W-:Y:S04]  /*1f920*/  @!P5 STG.E.U8 desc[UR20][R26.64+0x20], R13 ;  /* 0x0000200d1a00d986 */ /* 0x000fe8000c101114 */
[----:B------:R0:W-:Y:S04]  /*1f930*/  @!P3 STG.E.U8 desc[UR20][R28.64+0x28], R7 ;  /* 0x000028071c00b986 */ /* 0x0001e8000c101114 */
[----:B------:R1:W-:Y:S01]  /*1f940*/  @!P2 STG.E.U8 desc[UR20][R28.64+0x29], R9 ;  /* 0x000029091c00a986 */ /* 0x0003e2000c101114 */
[----:B0-----:R-:W-:-:S02]  /*1f950*/  F2FP.SATFINITE.E5M2.F32.PACK_AB_MERGE_C R7, RZ, R2, RZ ;  /* 0x00000002ff07723e */ /* 0x001fc400048060ff */
[----:B-1----:R-:W-:-:S03]  /*1f960*/  F2FP.SATFINITE.E5M2.F32.PACK_AB_MERGE_C R9, RZ, R3, RZ ;  /* 0x00000003ff09723e */ /* 0x002fc600048060ff */
[----:B------:R0:W-:Y:S01]  /*1f970*/  @!P6 STG.E.U8 desc[UR20][R26.64+0x29], R7 ;  /* 0x000029071a00e986 */ /* 0x0001e2000c101114 */
[----:B--2---:R-:W-:-:S03]  /*1f980*/  FMUL R4, R36, UR22 ;  /* 0x0000001624047c20 */ /* 0x004fc60008400000 */
[----:B------:R-:W2:Y:S02]  /*1f990*/  LDL.LU R36, [R1+0x2dc] ;  /* 0x0002dc0001247983 */ /* 0x000ea40000300800 */
[----:B------:R-:W-:Y:S01]  /*1f9a0*/  F2FP.SATFINITE.E5M2.F32.PACK_AB_MERGE_C R13, RZ, R4, RZ ;  /* 0x00000004ff0d723e */ /* 0x000fe200048060ff */
        /* <DEDUP_REMOVED lines=15> */
[----:B------:R-:W-:Y:S01]  /*1faa0*/  @!P5 STG.E.U8 desc[UR20][R26.64+0x28], R11 ;  /* 0x0000280b1a00d986 */ /* 0x000fe2000c101114 */
[----:B------:R-:W-:-:S03]  /*1fab0*/  ISETP.LT.OR P5, PT, R0, 0x31, !P0 ;  /* 0x000000310000780c */ /* 0x000fc600047a1670 */
[----:B------:R0:W-:Y:S01]  /*1fac0*/  @!P2 STG.E.U8 desc[UR20][R28.64+0x31], R13 ;  /* 0x0000310d1c00a986 */ /* 0x0001e2000c101114 */
[----:B------:R-:W-:-:S03]  /*1fad0*/  ISETP.LT.OR P2, PT, R0, 0x3a, !P1 ;  /* 0x0000003a0000780c */ /* 0x000fc60004f41670 */
[----:B------:R1:W-:Y:S01]  /*1fae0*/  @!P3 STG.E.U8 desc[UR20][R28.64+0x30], R9 ;  /* 0x000030091c00b986 */ /* 0x0003e2000c101114 */
[----:B------:R-:W-:Y:S02]  /*1faf0*/  ISETP.LT.OR P3, PT, R0, 0x39, !P1 ;  /* 0x000000390000780c */ /* 0x000fe40004f61670 */
[----:B------:R-:W-:Y:S02]  /*1fb00*/  F2FP.SATFINITE.E5M2.F32.PACK_AB_MERGE_C R5, RZ, R5, RZ ;  /* 0x00000005ff05723e */ /* 0x000fe400048060ff */
[----:B0-----:R-:W-:Y:S02]  /*1fb10*/  F2FP.SATFINITE.E5M2.F32.PACK_AB_MERGE_C R13, RZ, R2, RZ ;  /* 0x00000002ff0d723e */ /* 0x001fe400048060ff */
[----:B-1----:R-:W-:Y:S01]  /*1fb20*/  F2FP.SATFINITE.E5M2.F32.PACK_AB_MERGE_C R9, RZ, R3, RZ ;  /* 0x00000003ff09723e */ /* 0x002fe200048060ff */
[----:B------:R-:W-:Y:S02]  /*1fb30*/  FMUL R3, R38, UR22 ;  /* 0x0000001626037c20 */ /* 0x000fe40008400000 */
[----:B------:R-:W3:Y:S01]  /*1fb40*/  LDL.LU R38, [R1+0x2f4] ;  /* 0x0002f40001267983 */ /* 0x000ee20000300800 */
[----:B------:R-:W-:-:S03]  /*1fb50*/  F2FP.SATFINITE.E5M2.F32.PACK_AB_MERGE_C R11, RZ, R4, RZ ;  /* 0x00000004ff0b723e */ /* 0x000fc600048060ff */
[----:B------:R0:W-:Y:S01]  /*1fb60*/  @!P6 STG.E.U8 desc[UR20][R26.64+0x31], R7 ;  /* 0x000031071a00e986 */ /* 0x0001e2000c101114 */
[----:B------:R-:W-:-:S03]  /*1fb70*/  FMUL R2, R37, UR22 ;  /* 0x0000001625027c20 */ /* 0x000fc60008400000 */
[----:B------:R-:W3:Y:S01]  /*1fb80*/  LDL.LU R37, [R1+0x2f8] ;  /* 0x0002f80001257983 */ /* 0x000ee20000300800 */
[----:B------:R-:W-:Y:S02]  /*1fb90*/  ISETP.LT.OR P6, PT, R0, 0x3a, !P0 ;  /* 0x0000003a0000780c */ /* 0x000fe400047c1670 */
[----:B0-----:R-:W-:Y:S01]  /*1fba0*/  F2FP.SATFINITE.E5M2.F32.PACK_AB_MERGE_C R7, RZ, R2, RZ ;  /* 0x00000002ff07723e */ /* 0x001fe200048060ff */
[----:B------:R0:W-:Y:S04]  /*1fbb0*/  @!P5 STG.E.U8 desc[UR20][R26.64+0x30], R5 ;  /* 0x000030051a00d986 */ /* 0x0001e8000c101114 */
[----:B------:R-:W-:Y:S04]  /*1fbc0*/  @!P2 STG.E.U8 desc[UR20][R28.64+0x39], R11 ;  /* 0x0000390b1c00a986 */ /* 0x000fe8000c101114 */
[----:B------:R1:W-:Y:S01]  /*1fbd0*/  @!P3 STG.E.U8 desc[UR20][R28.64+0x38], R9 ;  /* 0x000038091c00b986 */ /* 0x0003e2000c101114 */
[----:B0-----:R-:W-:-:S05]  /*1fbe0*/  F2FP.SATFINITE.E5M2.F32.PACK_AB_MERGE_C R5, RZ, R3, RZ ;  /* 0x00000003ff05723e */ /* 0x001fca00048060ff */
        /* <DEDUP_REMOVED lines=42> */
[----:B------:R-:W-:Y:S01]  /*1fe90*/  F2FP.SATFINITE.E5M2.F32.PACK_AB_MERGE_C R11, RZ, R4, RZ ;  /* 0x00000004ff0b723e */ /* 0x000fe200048060ff */
[----:B------:R-:W-:Y:S02]  /*1fea0*/  FMUL R2, R35, UR22 ;  /* 0x0000001623027c20 */ /* 0x000fe40008400000 */
[----:B------:R-:W2:Y:S03]  /*1feb0*/  LDL.LU R35, [R1+0x320] ;  /* 0x0003200001237983 */ /* 0x000ea60000300800 */
[----:B-1----:R-:W-:Y:S01]  /*1fec0*/  F2FP.SATFINITE.E5M2.F32.PACK_AB_MERGE_C R13, RZ, R2, RZ ;  /* 0x00000002ff0d723e */ /* 0x002fe200048060ff */
        /* <DEDUP_REMOVED lines=146> */
[----:B------:R-:W-:-:S03]  /*207f0*/  FMUL R3, R37, UR22 ;  /* 0x0000001625037c20 */ /* 0x000fc60008400000 */
[----:B------:R-:W3:Y:S04]  /*20800*/  LDL.LU R37, [R1+0x398] ;  /* 0x0003980001257983 */ /* 0x000ee80000300800 */
[----:B------:R-:W-:Y:S04]  /*20810*/  @!P5 STG.E.U8 desc[UR20][R26.64+0x80], R13 ;  /* 0x0000800d1a00d986 */ /* 0x000fe8000c101114 */
[----:B------:R0:W-:Y:S04]  /*20820*/  @!P3 STG.E.U8 desc[UR20][R28.64+0x88], R7 ;  /* 0x000088071c00b986 */ /* 0x0001e8000c101114 */
[----:B------:R1:W-:Y:S01]  /*20830*/  @!P2 STG.E.U8 desc[UR20][R28.64+0x89], R9 ;  /* 0x000089091c00a986 */ /* 0x0003e2000c101114 */
[----:B0-----:R-:W-:-:S02]  /*20840*/  F2FP.SATFINITE.E5M2.F32.PACK_AB_MERGE_C R7, RZ, R2, RZ ;  /* 0x00000002ff07723e */ /* 0x001fc400048060ff */
[----:B-1----:R-:W-:Y:S01]  /*20850*/  F2FP.SATFINITE.E5M2.F32.PACK_AB_MERGE_C R9, RZ, R3, RZ ;  /* 0x00000003ff09723e */ /* 0x002fe200048060ff */
[----:B--2---:R-:W-:Y:S02]  /*20860*/  FMUL R4, R36, UR22 ;  /* 0x0000001624047c20 */ /* 0x004fe40008400000 */
[----:B------:R-:W2:Y:S03]  /*20870*/  LDL.LU R36, [R1+0x39c] ;  /* 0x00039c0001247983 */ /* 0x000ea60000300800 */
[----:B------:R-:W-:Y:S01]  /*20880*/  F2FP.SATFINITE.E5M2.F32.PACK_AB_MERGE_C R13, RZ, R4, RZ ;  /* 0x00000004ff0d723e */ /* 0x000fe200048060ff */
[----:B------:R-:W-:Y:S02]  /*20890*/  FMUL R5, R35, UR22 ;  /* 0x0000001623057c20 */ /* 0x000fe40008400000 */
[----:B------:R-:W2:Y:S01]  /*208a0*/  LDL.LU R35, [R1+0x3a0] ;  /* 0x0003a00001237983 */ /* 0x000ea20000300800 */
[----:B----4-:R-:W-:-:S03]  /*208b0*/  FMUL R2, R34, UR22 ;  /* 0x0000001622027c20 */ /* 0x010fc60008400000 */
[----:B------:R-:W4:Y:S01]  /*208c0*/  LDL.LU R34, [R1+0x3a4] ;  /* 0x0003a40001227983 */ /* 0x000f220000300800 */
[----:B-----5:R-:W-:-:S03]  /*208d0*/  FMUL R3, R33, UR22 ;  /* 0x0000001621037c20 */ /* 0x020fc60008400000 */
[----:B------:R-:W5:Y:S01]  /*208e0*/  LDL.LU R33, [R1+0x3a8] ;  /* 0x0003a80001217983 */ /* 0x000f620000300800 */
        /* <DEDUP_REMOVED lines=16> */
[----:B------:R-:W-:Y:S01]  /*209f0*/  @!P2 STG.E.U8 desc[UR20][R28.64+0x91], R13 ;  /* 0x0000910d1c00a986 */ /* 0x000fe2000c101114 */
[----:B------:R-:W-:Y:S02]  /*20a00*/  ISETP.LT.OR P2, PT, R0, 0x9a, !P1 ;  /* 0x0000009a0000780c */ /* 0x000fe40004f41670 */
        /* <DEDUP_REMOVED lines=82> */
[----:B------:R0:W-:Y:S01]  /*20f30*/  @!P6 STG.E.U8 desc[UR20][R26.64+0xb1], R7 ;  /* 0x0000b1071a00e986 */ /* 0x0001e2000c101114 */
[----:B------:R-:W-:-:S03]  /*20f40*/  FMUL R3, R38, UR22 ;  /* 0x0000001626037c20 */ /* 0x000fc60008400000 */
[----:B------:R-:W3:Y:S01]  /*20f50*/  LDL.LU R38, [R1+0x3f4] ;  /* 0x0003f40001267983 */ /* 0x000ee20000300800 */
[----:B------:R-:W-:Y:S02]  /*20f60*/  F2FP.SATFINITE.E5M2.F32.PACK_AB_MERGE_C R11, RZ, R4, RZ ;  /* 0x00000004ff0b723e */ /* 0x000fe400048060ff */
[----:B------:R-:W-:Y:S01]  /*20f70*/  ISETP.LT.OR P6, PT, R0, 0xba, !P0 ;  /* 0x000000ba0000780c */ /* 0x000fe200047c1670 */
[----:B------:R-:W-:Y:S02]  /*20f80*/  FMUL R2, R37, UR22 ;  /* 0x0000001625027c20 */ /* 0x000fe40008400000 */
[----:B------:R-:W3:Y:S03]  /*20f90*/  LDL.LU R37, [R1+0x3f8] ;  /* 0x0003f80001257983 */ /* 0x000ee60000300800 */
        /* <DEDUP_REMOVED lines=31> */
[----:B-1----:R-:W-:-:S03]  /*21190*/  F2FP.SATFINITE.E5M2.F32.PACK_AB_MERGE_C R9, RZ, R3, RZ ;  /* 0x00000003ff09723e */ /* 0x002fc600048060ff */
[----:B------:R0:W-:Y:S01]  /*211a0*/  @!P6 STG.E.U8 desc[UR20][R26.64+0xc1], R7 ;  /* 0x0000c1071a00e986 */ /* 0x0001e2000c101114 */
[----:B------:R-:W-:Y:S01]  /*211b0*/  FMUL R2, R38, UR22 ;  /* 0x0000001626027c20 */ /* 0x000fe20008400000 */
[----:B------:R-:W-:Y:S02]  /*211c0*/  ISETP.LT.OR P6, PT, R0, 0xca, !P0 ;  /* 0x000000ca0000780c */ /* 0x000fe400047c1670 */
[----:B------:R-:W3:Y:S01]  /*211d0*/  LDL.LU R38, [R1+0x414] ;  /* 0x0004140001267983 */ /* 0x000ee20000300800 */
[----:B------:R-:W-:Y:S01]  /*211e0*/  F2FP.SATFINITE.E5M2.F32.PACK_AB_MERGE_C R13, RZ, R4, RZ ;  /* 0x00000004ff0d723e */ /* 0x000fe200048060ff */
        /* <DEDUP_REMOVED lines=24> */
[C---:B------:R-:W-:Y:S01]  /*21370*/  ISETP.LT.OR P3, PT, R0.reuse, 0xd1, !P1 ;  /* 0x000000d10000780c */ /* 0x040fe20004f61670 */
[----:B------:R-:W3:Y:S01]  /*21380*/  LDL.LU R40, [R1+0x434] ;  /* 0x0004340001287983 */ /* 0x000ee20000300800 */
[C---:B------:R-:W-:Y:S02]  /*21390*/  ISETP.LT.OR P2, PT, R0.reuse, 0xd2, !P1 ;  /* 0x000000d20000780c */ /* 0x040fe40004f41670 */
[----:B------:R-:W-:Y:S02]  /*213a0*/  ISETP.LT.OR P6, PT, R0, 0xd2, !P0 ;  /* 0x000000d20000780c */ /* 0x000fe400047c1670 */
[----:B------:R-:W-:-:S05]  /*213b0*/  F2FP.SATFINITE.E5M2.F32.PACK_AB_MERGE_C R5, RZ, R5, RZ ;  /* 0x00000005ff05723e */ /* 0x000fca00048060ff */
[----:B------:R0:W-:Y:S01]  /*213c0*/  @!P5 STG.E.U8 desc[UR20][R26.64+0xc8], R5 ;  /* 0x0000c8051a00d986 */ /* 0x0001e2000c101114 */
[----:B------:R-:W-:-:S03]  /*213d0*/  ISETP.LT.OR P5, PT, R0, 0xd1, !P0 ;  /* 0x000000d10000780c */ /* 0x000fc600047a1670 */
[----:B------:R-:W-:Y:S01]  /*213e0*/  @!P3 STG.E.U8 desc[UR20][R28.64+0xd0], R9 ;  /* 0x0000d0091c00b986 */ /* 0x000fe2000c101114 */
[----:B------:R-:W-:-:S03]  /*213f0*/  ISETP.LT.OR P3, PT, R0, 0xd9, !P1 ;  /* 0x000000d90000780c */ /* 0x000fc60004f61670 */
[----:B------:R1:W-:Y:S01]  /*21400*/  @!P2 STG.E.U8 desc[UR20][R28.64+0xd1], R11 ;  /* 0x0000d10b1c00a986 */ /* 0x0003e2000c101114 */
[----:B0-----:R-:W-:Y:S02]  /*21410*/  F2FP.SATFINITE.E5M2.F32.PACK_AB_MERGE_C R5, RZ, R3, RZ ;  /* 0x00000003ff05723e */ /* 0x001fe400048060ff */
[----:B------:R-:W-:-:S03]  /*21420*/  ISETP.LT.OR P2, PT, R0, 0xda, !P1 ;  /* 0x000000da0000780c */ /* 0x000fc60004f41670 */
[----:B------:R-:W-:Y:S01]  /*21430*/  @!P6 STG.E.U8 desc[UR20][R26.64+0xd1], R5 ;  /* 0x0000d1051a00e986 */ /* 0x000fe2000c101114 */
[----:B-1----:R-:W-:Y:S02]  /*21440*/  F2FP.SATFINITE.E5M2.F32.PACK_AB_MERGE_C R11, RZ, R2, RZ ;  /* 0x00000002ff0b723e */ /* 0x002fe400048060ff */
[----:B------:R-:W-:Y:S01]  /*21450*/  ISETP.LT.OR P6, PT, R0, 0xda, !P0 ;  /* 0x000000da0000780c */ /* 0x000fe200047c1670 */
[----:B------:R-:W-:Y:S02]  /*21460*/  FMUL R2, R38, UR22 ;  /* 0x0000001626027c20 */ /* 0x000fe40008400000 */
[----:B------:R-:W3:Y:S01]  /*21470*/  LDL.LU R38, [R1+0x438] ;  /* 0x0004380001267983 */ /* 0x000ee20000300800 */
[----:B------:R-:W-:Y:S01]  /*21480*/  F2FP.SATFINITE.E5M2.F32.PACK_AB_MERGE_C R9, RZ, R4, RZ ;  /* 0x00000004ff09723e */ /* 0x000fe200048060ff */
        /* <DEDUP_REMOVED lines=14> */
[----:B------:R-:W4:Y:S02]  /*21570*/  LDL.LU R34, [R1+0x448] ;  /* 0x0004480001227983 */ /* 0x000f240000300800 */
[----:B0-----:R-:W-:Y:S01]  /*21580*/  F2FP.SATFINITE.E5M2.F32.PACK_AB_MERGE_C R7, RZ, R2, RZ ;  /* 0x00000002ff07723e */ /* 0x001fe200048060ff */
[----:B-----5:R-:W-:Y:S02]  /*21590*/  FMUL R3, R33, UR22 ;  /* 0x0000001621037c20 */ /* 0x020fe40008400000 */
[----:B------:R-:W5:Y:S01]  /*215a0*/  LDL.LU R33, [R1+0x44c] ;  /* 0x00044c0001217983 */ /* 0x000f620000300800 */
[----:B---3--:R-:W-:-:S03]  /*215b0*/  FMUL R4, R31, UR22 ;  /* 0x000000161f047c20 */ /* 0x008fc60008400000 */
        /* <DEDUP_REMOVED lines=13> */
[----:B------:R-:W-:Y:S02]  /*21690*/  F2FP.SATFINITE.E5M2.F32.PACK_AB_MERGE_C R5, RZ, R5, RZ ;  /* 0x00000005ff05723e */ /* 0x000fe400048060ff */
[----:B0-----:R-:W-:Y:S01]  /*216a0*/  F2FP.SATFINITE.E5M2.F32.PACK_AB_MERGE_C R11, RZ, R4, RZ ;  /* 0x00000004ff0b723e */ /* 0x001fe200048060ff */
[----:B------:R-:W-:Y:S01]  /*216b0*/  @!P6 STG.E.U8 desc[UR20][R26.64+0xe1], R7 ;  /* 0x0000e1071a00e986 */ /* 0x000fe2000c101114 */
[C---:B------:R-:W-:Y:S02]  /*216c0*/  ISETP.LT.OR P6, PT, R0.reuse, 0xea, !P0 ;  /* 0x000000ea0000780c */ /* 0x040fe400047c1670 */
[----:B-1----:R-:W-:Y:S01]  /*216d0*/  F2FP.SATFINITE.E5M2.F32.PACK_AB_MERGE_C R9, RZ, R3, RZ ;  /* 0x00000003ff09723e */ /* 0x002fe200048060ff */
[----:B------:R0:W-:Y:S01]  /*216e0*/  @!P5 STG.E.U8 desc[UR20][R26.64+0xe0], R5 ;  /* 0x0000e0051a00d986 */ /* 0x0001e2000c101114 */
[----:B------:R-:W-:-:S03]  /*216f0*/  ISETP.LT.OR P5, PT, R0, 0xe9, !P0 ;  /* 0x000000e90000780c */ /* 0x000fc600047a1670 */
[----:B------:R-:W-:Y:S01]  /*21700*/  @!P2 STG.E.U8 desc[UR20][R28.64+0xe9], R11 ;  /* 0x0000e90b1c00a986 */ /* 0x000fe2000c101114 */
[----:B------:R-:W-:Y:S01]  /*21710*/  ISETP.LT.OR P2, PT, R0, 0xf2, !P1 ;  /* 0x000000f20000780c */ /* 0x000fe20004f41670 */
[----:B------:R-:W-:Y:S02]  /*21720*/  FMUL R3, R40, UR22 ;  /* 0x0000001628037c20 */ /* 0x000fe40008400000 */
[----:B------:R1:W-:Y:S01]  /*21730*/  @!P3 STG.E.U8 desc[UR20][R28.64+0xe8], R9 ;  /* 0x0000e8091c00b986 */ /* 0x0003e2000c101114 */
[----:B------:R-:W-:Y:S02]  /*21740*/  ISETP.LT.OR P3, PT, R0, 0xf1, !P1 ;  /* 0x000000f10000780c */ /* 0x000fe40004f61670 */
[----:B------:R-:W-:Y:S01]  /*21750*/  F2FP.SATFINITE.E5M2.F32.PACK_AB_MERGE_C R13, RZ, R2, RZ ;  /* 0x00000002ff0d723e */ /* 0x000fe200048060ff */
[----:B------:R-:W-:Y:S01]  /*21760*/  FMUL R2, R38, UR22 ;  /* 0x0000001626027c20 */ /* 0x000fe20008400000 */
[----:B------:R-:W-:Y:S01]  /*21770*/  FMUL R4, R37, UR22 ;  /* 0x0000001625047c20 */ /* 0x000fe20008400000 */
[----:B------:R-:W-:-:S03]  /*21780*/  F2FP.SATFINITE.E5M2.F32.PACK_AB_MERGE_C R3, RZ, R3, RZ ;  /* 0x00000003ff03723e */ /* 0x000fc600048060ff */
[----:B0-----:R-:W-:Y:S02]  /*21790*/  F2FP.SATFINITE.E5M2.F32.PACK_AB_MERGE_C R5, RZ, R2, RZ ;  /* 0x00000002ff05723e */ /* 0x001fe400048060ff */
[----:B------:R-:W-:Y:S01]  /*217a0*/  F2FP.SATFINITE.E5M2.F32.PACK_AB_MERGE_C R7, RZ, R4, RZ ;  /* 0x00000004ff07723e */ /* 0x000fe200048060ff */
[----:B------:R-:W-:Y:S01]  /*217b0*/  @!P5 STG.E.U8 desc[UR20][R26.64+0xe8], R13 ;  /* 0x0000e80d1a00d986 */ /* 0x000fe2000c101114 */
[----:B------:R-:W-:-:S03]  /*217c0*/  ISETP.LT.OR P5, PT, R0, 0xf1, !P0 ;  /* 0x000000f10000780c */ /* 0x000fc600047a1670 */
[----:B------:R-:W-:Y:S01]  /*217d0*/  @!P6 STG.E.U8 desc[UR20][R26.64+0xe9], R3 ;  /* 0x0000e9031a00e986 */ /* 0x000fe2000c101114 */
[----:B------:R-:W-:-:S03]  /*217e0*/  ISETP.LT.OR P6, PT, R0, 0xf2, !P0 ;  /* 0x000000f20000780c */ /* 0x000fc600047c1670 */
[----:B------:R0:W-:Y:S01]  /*217f0*/  @!P2 STG.E.U8 desc[UR20][R28.64+0xf1], R7 ;  /* 0x0000f1071c00a986 */ /* 0x0001e2000c101114 */
[C---:B------:R-:W-:Y:S02]  /*21800*/  ISETP.LT.OR P2, PT, R0.reuse, 0xf9, !P1 ;  /* 0x000000f90000780c */ /* 0x040fe40004f41670 */
[C---:B------:R-:W-:Y:S01]  /*21810*/  ISETP.LT.OR P1, PT, R0.reuse, 0xfa, !P1 ;  /* 0x000000fa0000780c */ /* 0x040fe20004f21670 */
[----:B------:R3:W-:Y:S01]  /*21820*/  @!P3 STG.E.U8 desc[UR20][R28.64+0xf0], R5 ;  /* 0x0000f0051c00b986 */ /* 0x0007e2000c101114 */
[C---:B------:R-:W-:Y:S02]  /*21830*/  ISETP.LT.OR P3, PT, R0.reuse, 0xf9, !P0 ;  /* 0x000000f90000780c */ /* 0x040fe40004761670 */
[----:B------:R-:W-:Y:S01]  /*21840*/  ISETP.LT.OR P0, PT, R0, 0xfa, !P0 ;  /* 0x000000fa0000780c */ /* 0x000fe20004701670 */
[----:B--2---:R-:W-:-:S05]  /*21850*/  FMUL R2, R36, UR22 ;  /* 0x0000001624027c20 */ /* 0x004fca0008400000 */
[----:B-1----:R-:W-:-:S05]  /*21860*/  F2FP.SATFINITE.E5M2.F32.PACK_AB_MERGE_C R9, RZ, R2, RZ ;  /* 0x00000002ff09723e */ /* 0x002fca00048060ff */
[----:B------:R1:W-:Y:S01]  /*21870*/  @!P5 STG.E.U8 desc[UR20][R26.64+0xf0], R9 ;  /* 0x0000f0091a00d986 */ /* 0x0003e2000c101114 */
[----:B------:R-:W-:-:S05]  /*21880*/  FMUL R0, R35, UR22 ;  /* 0x0000001623007c20 */ /* 0x000fca0008400000 */
[----:B0-----:R-:W-:Y:S01]  /*21890*/  F2FP.SATFINITE.E5M2.F32.PACK_AB_MERGE_C R7, RZ, R0, RZ ;  /* 0x00000000ff07723e */ /* 0x001fe200048060ff */
[----:B----4-:R-:W-:Y:S01]  /*218a0*/  FMUL R2, R34, UR22 ;  /* 0x0000001622027c20 */ /* 0x010fe20008400000 */
[----:B-----5:R-:W-:-:S04]  /*218b0*/  FMUL R3, R33, UR22 ;  /* 0x0000001621037c20 */ /* 0x020fc80008400000 */
[----:B------:R-:W-:Y:S02]  /*218c0*/  F2FP.SATFINITE.E5M2.F32.PACK_AB_MERGE_C R11, RZ, R2, RZ ;  /* 0x00000002ff0b723e */ /* 0x000fe400048060ff */
[----:B------:R-:W-:Y:S01]  /*218d0*/  F2FP.SATFINITE.E5M2.F32.PACK_AB_MERGE_C R3, RZ, R3, RZ ;  /* 0x00000003ff03723e */ /* 0x000fe200048060ff */
[----:B------:R1:W-:Y:S01]  /*218e0*/  @!P6 STG.E.U8 desc[UR20][R26.64+0xf1], R7 ;  /* 0x0000f1071a00e986 */ /* 0x0003e2000c101114 */
[----:B---3--:R-:W-:Y:S01]  /*218f0*/  FMUL R4, R31, UR22 ;  /* 0x000000161f047c20 */ /* 0x008fe20008400000 */
[----:B------:R-:W-:-:S04]  /*21900*/  FMUL R5, R30, UR22 ;  /* 0x000000161e057c20 */ /* 0x000fc80008400000 */
[----:B------:R-:W-:Y:S02]  /*21910*/  F2FP.SATFINITE.E5M2.F32.PACK_AB_MERGE_C R13, RZ, R4, RZ ;  /* 0x00000004ff0d723e */ /* 0x000fe400048060ff */
[----:B------:R-:W-:Y:S01]  /*21920*/  F2FP.SATFINITE.E5M2.F32.PACK_AB_MERGE_C R5, RZ, R5, RZ ;  /* 0x00000005ff05723e */ /* 0x000fe200048060ff */
[----:B------:R1:W-:Y:S04]  /*21930*/  @!P2 STG.E.U8 desc[UR20][R28.64+0xf8], R11 ;  /* 0x0000f80b1c00a986 */ /* 0x0003e8000c101114 */
[----:B------:R1:W-:Y:S04]  /*21940*/  @!P1 STG.E.U8 desc[UR20][R28.64+0xf9], R3 ;  /* 0x0000f9031c009986 */ /* 0x0003e8000c101114 */
[----:B------:R1:W-:Y:S04]  /*21950*/  @!P3 STG.E.U8 desc[UR20][R26.64+0xf8], R13 ;  /* 0x0000f80d1a00b986 */ /* 0x0003e8000c101114 */
[----:B------:R1:W-:Y:S02]  /*21960*/  @!P0 STG.E.U8 desc[UR20][R26.64+0xf9], R5 ;  /* 0x0000f9051a008986 */ /* 0x0003e4000c101114 */
.L_x_552:
[----:B------:R-:W-:Y:S05]  /*21970*/  BSYNC B0 ;  /* 0x0000000000007941 */ /* 0x000fea0003800000 */
.L_x_38:
[----:B-12---:R-:W2:Y:S04]  /*21980*/  LDL.LU R3, [R1+0x460] ;  /* 0x0004600001037983 */ /* 0x006ea80000300800 */
[----:B------:R-:W2:Y:S01]  /*21990*/  LDL.LU R2, [R1+0x464] ;  /* 0x0004640001027983 */ /* 0x000ea20000300800 */
[----:B------:R-:W-:Y:S01]  /*219a0*/  ULDC UR6, c[0x0][0xc] ;  /* 0x0000030000067ab9 */ /* 0x000fe20000000800 */
[----:B------:R-:W-:Y:S01]  /*219b0*/  ULDC UR7, c[0x0][0x10] ;  /* 0x0000040000077ab9 */ /* 0x000fe20000000800 */
[----:B---34-:R-:W2:Y:S01]  /*219c0*/  LDC R5, c[0x0][0x14] ;  /* 0x00000500ff057b82 */ /* 0x018ea20000000800 */
[----:B------:R-:W-:Y:S01]  /*219d0*/  UIMAD.WIDE.U32 UR6, UR6, UR7, URZ ;  /* 0x00000007060672a5 */ /* 0x000fe2000f8e003f */
[----:B-----5:R-:W-:Y:S01]  /*219e0*/  PRMT R0, RZ, 0x7610, R0 ;  /* 0x00007610ff007816 */ /* 0x020fe20000000000 */
[----:B------:R-:W-:-:S04]  /*219f0*/  UMOV UR10, 0xffffffff ;  /* 0xffffffff000a7882 */ /* 0x000fc80000000000 */
[----:B--2---:R-:W-:-:S04]  /*21a00*/  IMAD.WIDE.U32 R2, R5, UR6, R2 ;  /* 0x0000000605027c25 */ /* 0x004fc8000f8e0002 */
[----:B------:R-:W-:Y:S01]  /*21a10*/  IMAD R5, R5, UR7, RZ ;  /* 0x0000000705057c24 */ /* 0x000fe2000f8e02ff */
[----:B------:R-:W-:Y:S01]  /*21a20*/  ULDC.64 UR6, c[0x0][0x650] ;  /* 0x0001940000067ab9 */ /* 0x000fe20000000a00 */
[----:B------:R-:W-:Y:S01]  /*21a30*/  IMAD.MOV.U32 R11, RZ, RZ, R2 ;  /* 0x000000ffff0b7224 */ /* 0x000fe200078e0002 */
[----:B------:R-:W-:Y:S01]  /*21a40*/  ISETP.GE.U32.AND P0, PT, R2, UR6, PT ;  /* 0x0000000602007c0c */ /* 0x000fe2000bf06070 */
[----:B------:R-:W-:Y:S02]  /*21a50*/  IMAD.IADD R13, R3, 0x1, R5 ;  /* 0x00000001030d7824 */ /* 0x000fe400078e0205 */
[----:B------:R-:W-:-:S03]  /*21a60*/  IMAD.MOV.U32 R2, RZ, RZ, -0x1 ;  /* 0xffffffffff027424 */ /* 0x000fc600078e00ff */
[----:B------:R1:W-:Y:S01]  /*21a70*/  STL [R1+0x460], R13 ;  /* 0x0004600d01007387 */ /* 0x0003e20000100800 */
[----:B------:R-:W-:-:S03]  /*21a80*/  ISETP.GE.U32.AND.EX P0, PT, R13, UR7, PT, P0 ;  /* 0x000000070d007c0c */ /* 0x000fc6000bf06100 */
[----:B------:R1:W-:Y:S04]  /*21a90*/  STL [R1+0x464], R11 ;  /* 0x0004640b01007387 */ /* 0x0003e80000100800 */
[----:B------:R1:W-:Y:S06]  /*21aa0*/  STL [R1+0x468], R2 ;  /* 0x0004680201007387 */ /* 0x0003ec0000100800 */
[----:B------:R-:W-:Y:S05]  /*21ab0*/  @P0 BRA `(.L_x_553) ;  /* 0x0000000400740947 */ /* 0x000fea0003800000 */
[----:B------:R-:W2:Y:S01]  /*21ac0*/  S2R R8, SR_CTAID.X ;  /* 0x0000000000087919 */ /* 0x000ea20000002500 */
[----:B------:R-:W-:Y:S01]  /*21ad0*/  ULDC.64 UR16, c[0x0][0x628] ;  /* 0x00018a0000107ab9 */ /* 0x000fe20000000a00 */
[----:B------:R-:W3:Y:S01]  /*21ae0*/  LDC R9, c[0x0][0x144] ;  /* 0x00005100ff097b82 */ /* 0x000ee20000000800 */
[----:B------:R-:W-:Y:S01]  /*21af0*/  ULDC UR6, c[0x0][0x150] ;  /* 0x0000540000067ab9 */ /* 0x000fe20000000800 */
[----:B------:R-:W4:Y:S01]  /*21b00*/  S2R R12, SR_CTAID.Y ;  /* 0x00000000000c7919 */ /* 0x000f220000002600 */
[----:B------:R-:W-:Y:S01]  /*21b10*/  ISETP.NE.U32.AND P0, PT, RZ, UR16, PT ;  /* 0x00000010ff007c0c */ /* 0x000fe2000bf05070 */
[----:B------:R-:W-:Y:S01]  /*21b20*/  ULDC UR18, c[0x0][0x630] ;  /* 0x00018c0000127ab9 */ /* 0x000fe20000000800 */
[----:B------:R-:W-:Y:S02]  /*21b30*/  R2UR UR14, R11 ;  /* 0x000000000b0e72ca */ /* 0x000fe400000e0000 */
[----:B------:R-:W-:Y:S01]  /*21b40*/  ISETP.NE.AND.EX P0, PT, RZ, UR17, PT, P0 ;  /* 0x00000011ff007c0c */ /* 0x000fe2000bf05300 */
[----:B0-----:R-:W0:Y:S01]  /*21b50*/  LDC.64 R6, c[0x0][0x620] ;  /* 0x00018800ff067b82 */ /* 0x001e220000000a00 */
[----:B------:R-:W-:-:S02]  /*21b60*/  R2UR UR15, R13 ;  /* 0x000000000d0f72ca */ /* 0x000fc400000e0000 */
[----:B--2---:R-:W-:-:S05]  /*21b70*/  I2FP.F32.U32 R0, R8 ;  /* 0x0000000800007245 */ /* 0x004fca0000201000 */
[----:B------:R-:W-:-:S06]  /*21b80*/  FMUL R0, R0, UR6 ;  /* 0x0000000600007c20 */ /* 0x000fcc0008400000 */
[----:B------:R-:W2:Y:S01]  /*21b90*/  F2I.U32.TRUNC.NTZ R0, R0 ;  /* 0x0000000000007305 */ /* 0x000ea2000020f000 */
[----:B----4-:R-:W-:Y:S05]  /*21ba0*/  @!P0 BRA `(.L_x_554) ;  /* 0x0000000000308947 */ /* 0x010fea0003800000 */
        /* <DEDUP_REMOVED lines=12> */
.L_x_554:
[----:B------:R-:W-:Y:S01]  /*21c70*/  USHF.R.U64 UR10, UR14, UR18, UR15 ;  /* 0x000000120e0a7299 */ /* 0x000fe2000800120f */
[----:B------:R-:W4:Y:S01]  /*21c80*/  LDC.64 R22, c[0x0][0x640] ;  /* 0x00019000ff167b82 */ /* 0x000f220000000a00 */
[----:B------:R-:W-:Y:S01]  /*21c90*/  USHF.R.U32.HI UR6, URZ, UR18, UR15 ;  /* 0x000000123f067299 */ /* 0x000fe2000801160f */
[----:B--2---:R-:W-:Y:S02]  /*21ca0*/  IMAD.MOV R10, RZ, RZ, -R0 ;  /* 0x000000ffff0a7224 */ /* 0x004fe400078e0a00 */
[----:B-1----:R-:W-:Y:S01]  /*21cb0*/  IMAD.MOV.U32 R2, RZ, RZ, R11 ;  /* 0x000000ffff027224 */ /* 0x002fe200078e000b */
[----:B------:R-:W-:Y:S01]  /*21cc0*/  IADD3 R5, P0, RZ, -UR10, RZ ;  /* 0x8000000aff057c10 */ /* 0x000fe2000ff1e0ff */
[----:B---3--:R-:W-:Y:S02]  /*21cd0*/  IMAD R18, R9, R10, R8 ;  /* 0x0000000a09127224 */ /* 0x008fe400078e0208 */
[----:B------:R-:W1:Y:S02]  /*21ce0*/  LDC R4, c[0x0][0x618] ;  /* 0x00018600ff047b82 */ /* 0x000e640000000800 */
[----:B------:R-:W-:Y:S01]  /*21cf0*/  IMAD.X R3, RZ, RZ, ~UR6, P0 ;  /* 0x80000006ff037e24 */ /* 0x000fe200080e06ff */
[----:B------:R-:W-:-:S03]  /*21d00*/  ULDC UR6, c[0x0][0x154] ;  /* 0x0000550000067ab9 */ /* 0x000fc60000000800 */
[-C--:B0-----:R-:W-:Y:S02]  /*21d10*/  IMAD R0, R3, R6.reuse, RZ ;  /* 0x0000000603007224 */ /* 0x081fe400078e02ff */
[----:B------:R-:W0:Y:S01]  /*21d20*/  LDC R14, c[0x0][0x608] ;  /* 0x00018200ff0e7b82 */ /* 0x000e220000000800 */
[----:B------:R-:W-:Y:S02]  /*21d30*/  IMAD.MOV.U32 R3, RZ, RZ, R13 ;  /* 0x000000ffff037224 */ /* 0x000fe400078e000d */
[----:B------:R-:W-:-:S05]  /*21d40*/  IMAD.WIDE.U32 R2, R5, R6, R2 ;  /* 0x0000000605027225 */ /* 0x000fca00078e0002 */
[----:B------:R-:W2:Y:S01]  /*21d50*/  LDC R20, c[0x0][0x658] ;  /* 0x00019600ff147b82 */ /* 0x000ea20000000800 */
[----:B------:R-:W-:Y:S01]  /*21d60*/  IMAD R5, R5, R7, R0 ;  /* 0x0000000705057224 */ /* 0x000fe200078e0200 */
[----:B------:R-:W-:Y:S01]  /*21d70*/  I2FP.F32.U32 R0, R12 ;  /* 0x0000000c00007245 */ /* 0x000fe20000201000 */
[----:B------:R-:W-:Y:S01]  /*21d80*/  IMAD.MOV.U32 R7, RZ, RZ, 0x1 ;  /* 0x00000001ff077424 */ /* 0x000fe200078e00ff */
[----:B----4-:R-:W-:Y:S01]  /*21d90*/  ISETP.NE.U32.AND P0, PT, R22, RZ, PT ;  /* 0x000000ff1600720c */ /* 0x010fe20003f05070 */
[----:B------:R-:W-:Y:S02]  /*21da0*/  IMAD.IADD R3, R3, 0x1, R5 ;  /* 0x0000000103037824 */ /* 0x000fe400078e0205 */
[----:B------:R-:W-:Y:S01]  /*21db0*/  FMUL R0, R0, UR6 ;  /* 0x0000000600007c20 */ /* 0x000fe20008400000 */
[----:B------:R-:W3:Y:S01]  /*21dc0*/  LDC R15, c[0x0][0x148] ;  /* 0x00005200ff0f7b82 */ /* 0x000ee20000000800 */
[----:B------:R-:W-:Y:S01]  /*21dd0*/  ISETP.NE.AND.EX P0, PT, R23, RZ, PT, P0 ;  /* 0x000000ff1700720c */ /* 0x000fe20003f05300 */
[----:B------:R-:W-:Y:S01]  /*21de0*/  IMAD.MOV.U32 R5, RZ, RZ, -0x1 ;  /* 0xffffffffff057424 */ /* 0x000fe200078e00ff */
[-CC-:B-1----:R-:W-:Y:S01]  /*21df0*/  SHF.R.U64 R10, R2, R4.reuse, R3.reuse ;  /* 0x00000004020a7219 */ /* 0x182fe20000001203 */
[----:B------:R1:W4:Y:S01]  /*21e00*/  F2I.U32.TRUNC.NTZ R13, R0 ;  /* 0x00000000000d7305 */ /* 0x000322000020f000 */
[----:B------:R-:W-:-:S03]  /*21e10*/  SHF.R.U32.HI R3, RZ, R4, R3 ;  /* 0x00000004ff037219 */ /* 0x000fc60000011603 */
[----:B------:R-:W1:Y:S01]  /*21e20*/  LDC R16, c[0x0][0x600] ;  /* 0x00018000ff107b82 */ /* 0x000e620000000800 */
[-CC-:B0-----:R-:W-:Y:S02]  /*21e30*/  SHF.R.U64 R8, R10, R14.reuse, R3.reuse ;  /* 0x0000000e0a087219 */ /* 0x181fe40000001203 */
[----:B------:R-:W-:-:S05]  /*21e40*/  SHF.R.U32.HI R3, RZ, R14, R3 ;  /* 0x0000000eff037219 */ /* 0x000fca0000011603 */
[----:B------:R-:W0:Y:S01]  /*21e50*/  LDC R17, c[0x0][0x648] ;  /* 0x00019200ff117b82 */ /* 0x000e220000000800 */
[-CC-:B--2---:R-:W-:Y:S02]  /*21e60*/  SHF.R.U64 R11, R8, R20.reuse, R3.reuse ;  /* 0x00000014080b7219 */ /* 0x184fe40000001203 */
[-C--:B------:R-:W-:Y:S02]  /*21e70*/  SHF.L.U32 R5, R5, R20.reuse, RZ ;  /* 0x0000001405057219 */ /* 0x080fe400000006ff */
[-C--:B------:R-:W-:Y:S01]  /*21e80*/  SHF.R.U32.HI R3, RZ, R20.reuse, R3 ;  /* 0x00000014ff037219 */ /* 0x080fe20000011603 */
[----:B------:R-:W-:Y:S01]  /*21e90*/  IMAD.MOV.U32 R2, RZ, RZ, R11 ;  /* 0x000000ffff027224 */ /* 0x000fe200078e000b */
[----:B------:R-:W-:Y:S01]  /*21ea0*/  SHF.L.U32 R20, R7, R20, RZ ;  /* 0x0000001407147219 */ /* 0x000fe200000006ff */
[----:B------:R-:W2:Y:S01]  /*21eb0*/  LDC R19, c[0x0][0x638] ;  /* 0x00018e00ff137b82 */ /* 0x000ea20000000800 */
[----:B------:R-:W-:-:S07]  /*21ec0*/  LOP3.LUT R39, RZ, R5, RZ, 0x33, !PT ;  /* 0x00000005ff277212 */ /* 0x000fce00078e33ff */
[----:B------:R-:W0:Y:S01]  /*21ed0*/  LDC R21, c[0x0][0x610] ;  /* 0x00018400ff157b82 */ /* 0x000e220000000800 */
[----:B----4-:R-:W-:Y:S05]  /*21ee0*/  @!P0 BRA `(.L_x_555) ;  /* 0x0000000000288947 */ /* 0x010fea0003800000 */
[----:B-1----:R-:W1:Y:S02]  /*21ef0*/  LDC R0, c[0x0][0x64c] ;  /* 0x00019300ff007b82 */ /* 0x002e640000000800 */
[----:B-1----:R-:W-:-:S05]  /*21f00*/  IADD3 R7, P0, R11, R0, RZ ;  /* 0x000000000b077210 */ /* 0x002fca0007f1e0ff */
        /* <DEDUP_REMOVED lines=8> */
.L_x_555:
[----:B01----:R-:W-:Y:S01]  /*21f90*/  SHF.R.U64 R0, R2, R17, R3 ;  /* 0x0000001102007219 */ /* 0x003fe20000001203 */
[----:B------:R-:W-:Y:S01]  /*21fa0*/  VIADD R3, R16, 0xffffffff ;  /* 0xffffffff10037836 */ /* 0x000fe20000000000 */
[----:B------:R-:W-:Y:S01]  /*21fb0*/  LOP3.LUT R39, R8, R39, RZ, 0xc0, !PT ;  /* 0x0000002708277212 */ /* 0x000fe200078ec0ff */
[----:B------:R-:W-:Y:S02]  /*21fc0*/  IMAD.MOV R13, RZ, RZ, -R13 ;  /* 0x000000ffff0d7224 */ /* 0x000fe400078e0a0d */
[----:B------:R-:W-:Y:S01]  /*21fd0*/  IMAD.MOV R2, RZ, RZ, -R0 ;  /* 0x000000ffff027224 */ /* 0x000fe200078e0a00 */
[----:B------:R-:W-:Y:S01]  /*21fe0*/  LOP3.LUT R3, R10, R3, RZ, 0xc0, !PT ;  /* 0x000000030a037212 */ /* 0x000fe200078ec0ff */
[----:B------:R-:W-:Y:S02]  /*21ff0*/  IMAD R39, R20, R0, R39 ;  /* 0x0000000014277224 */ /* 0x000fe400078e0227 */
[----:B---3--:R-:W-:Y:S02]  /*22000*/  @P4 IMAD R18, R15, R13, R12 ;  /* 0x0000000d0f124224 */ /* 0x008fe400078e020c */
[----:B--2---:R-:W-:-:S02]  /*22010*/  IMAD R0, R2, R19, R11 ;  /* 0x0000001302007224 */ /* 0x004fc400078e020b */
[----:B------:R-:W-:Y:S02]  /*22020*/  IMAD R39, R39, R21, R18 ;  /* 0x0000001527277224 */ /* 0x000fe400078e0212 */
[----:B------:R-:W-:Y:S02]  /*22030*/  IMAD R2, R0, R16, R3 ;  /* 0x0000001000027224 */ /* 0x000fe400078e0203 */
[----:B------:R-:W-:-:S03]  /*22040*/  IMAD.MOV.U32 R4, RZ, RZ, 0x1 ;  /* 0x00000001ff047424 */ /* 0x000fc600078e00ff */
[----:B------:R-:W-:Y:S02]  /*22050*/  SEL R3, R2, R39, !P4 ;  /* 0x0000002702037207 */ /* 0x000fe40006000000 */
[----:B------:R-:W-:Y:S02]  /*22060*/  PRMT R0, R4, 0x7610, R0 ;  /* 0x0000761004007816 */ /* 0x000fe40000000000 */
[----:B------:R-:W-:Y:S01]  /*22070*/  SEL R39, R39, R2, !P4 ;  /* 0x0000000227277207 */ /* 0x000fe20006000000 */
[----:B------:R2:W-:Y:S06]  /*22080*/  STL [R1+0x468], R3 ;  /* 0x0004680301007387 */ /* 0x0005ec0000100800 */
.L_x_553:
[----:B------:R3:W-:Y:S01]  /*22090*/  STL [R1+0x46c], R39 ;  /* 0x00046c2701007387 */ /* 0x0007e20000100800 */
[----:B------:R-:W-:-:S13]  /*220a0*/  LOP3.LUT P0, RZ, R0, 0xff, RZ, 0xc0, !PT ;  /* 0x000000ff00ff7812 */ /* 0x000fda000780c0ff */
[----:B---3--:R-:W-:Y:S05]  /*220b0*/  @P0 BRA `(.L_x_556) ;  /* 0xfffffdf000ec0947 */ /* 0x008fea000383ffff */
[----:B------:R-:W-:Y:S05]  /*220c0*/  EXIT ;  /* 0x000000000000794d */ /* 0x000fea0003800000 */
.L_x_8:
[----:B0-----:R-:W2:Y:S01]  /*220d0*/  LDL R16, [R1+0x464] ;  /* 0x0004640001107983 */ /* 0x001ea20000100800 */
[----:B------:R-:W-:-:S03]  /*220e0*/  ULDC.64 UR4, c[0x0][0x650] ;  /* 0x0001940000047ab9 */ /* 0x000fc60000000a00 */
[----:B------:R-:W3:Y:S01]  /*220f0*/  LDL R20, [R1+0x460] ;  /* 0x0004600001147983 */ /* 0x000ee20000100800 */
[----:B------:R-:W-:Y:S01]  /*22100*/  PRMT R0, RZ, 0x7610, R0 ;  /* 0x00007610ff007816 */ /* 0x000fe20000000000 */
[----:B------:R-:W-:Y:S02]  /*22110*/  IMAD.MOV.U32 R5, RZ, RZ, -0x1 ;  /* 0xffffffffff057424 */ /* 0x000fe400078e00ff */
[----:B------:R-:W-:Y:S02]  /*22120*/  IMAD.MOV.U32 R4, RZ, RZ, -0x1 ;  /* 0xffffffffff047424 */ /* 0x000fe400078e00ff */
[----:B------:R-:W-:Y:S01]  /*22130*/  IMAD.MOV.U32 R10, RZ, RZ, -0x1 ;  /* 0xffffffffff0a7424 */ /* 0x000fe200078e00ff */
[----:B--2---:R-:W-:-:S04]  /*22140*/  ISETP.GE.U32.AND P0, PT, R16, UR4, PT ;  /* 0x0000000410007c0c */ /* 0x004fc8000bf06070 */
[----:B---3--:R-:W-:-:S13]  /*22150*/  ISETP.GE.U32.AND.EX P0, PT, R20, UR5, PT, P0 ;  /* 0x0000000514007c0c */ /* 0x008fda000bf06100 */
[----:B------:R-:W-:Y:S05]  /*22160*/  @P0 BRA `(.L_x_557) ;  /* 0x0000000400300947 */ /* 0x000fea0003800000 */
[----:B------:R-:W0:Y:S01]  /*22170*/  LDC.64 R14, c[0x0][0x628] ;  /* 0x00018a00ff0e7b82 */ /* 0x000e220000000a00 */
[----:B------:R-:W-:Y:S02]  /*22180*/  IMAD.MOV.U32 R8, RZ, RZ, R16 ;  /* 0x000000ffff087224 */ /* 0x000fe400078e0010 */
[----:B------:R-:W-:-:S05]  /*22190*/  IMAD.MOV.U32 R9, RZ, RZ, R20 ;  /* 0x000000ffff097224 */ /* 0x000fca00078e0014 */
[----:B------:R-:W1:Y:S08]  /*221a0*/  LDC R10, c[0x0][0x630] ;  /* 0x00018c00ff0a7b82 */ /* 0x000e700000000800 */
[----:B------:R-:W2:Y:S01]  /*221b0*/  LDC.64 R18, c[0x0][0x620] ;  /* 0x00018800ff127b82 */ /* 0x000ea20000000a00 */
[----:B0-----:R-:W-:-:S04]  /*221c0*/  ISETP.NE.U32.AND P0, PT, R14, RZ, PT ;  /* 0x000000ff0e00720c */ /* 0x001fc80003f05070 */
[----:B------:R-:W-:-:S13]  /*221d0*/  ISETP.NE.AND.EX P0, PT, R15, RZ, PT, P0 ;  /* 0x000000ff0f00720c */ /* 0x000fda0003f05300 */
[----:B-12---:R-:W-:Y:S05]  /*221e0*/  @!P0 BRA `(.L_x_558) ;  /* 0x0000000000288947 */ /* 0x006fea0003800000 */
[----:B------:R-:W0:Y:S02]  /*221f0*/  LDC R0, c[0x0][0x634] ;  /* 0x00018d00ff007b82 */ /* 0x000e240000000800 */
[----:B0-----:R-:W-:-:S05]  /*22200*/  IADD3 R9, P0, R16, R0, RZ ;  /* 0x0000000010097210 */ /* 0x001fca0007f1e0ff */
        /* <DEDUP_REMOVED lines=8> */
.L_x_558:
[----:B------:R-:W0:Y:S01]  /*22290*/  LDC.64 R22, c[0x0][0x640] ;  /* 0x00019000ff167b82 */ /* 0x000e220000000a00 */
[-CC-:B------:R-:W-:Y:S01]  /*222a0*/  SHF.R.U64 R14, R8, R10.reuse, R9.reuse ;  /* 0x0000000a080e7219 */ /* 0x180fe20000001209 */
[----:B------:R-:W-:Y:S01]  /*222b0*/  IMAD.MOV.U32 R4, RZ, RZ, R16 ;  /* 0x000000ffff047224 */ /* 0x000fe200078e0010 */
[----:B------:R-:W-:Y:S01]  /*222c0*/  SHF.R.U32.HI R0, RZ, R10, R9 ;  /* 0x0000000aff007219 */ /* 0x000fe20000011609 */
[----:B------:R-:W-:Y:S01]  /*222d0*/  IMAD.MOV.U32 R24, RZ, RZ, 0x1 ;  /* 0x00000001ff187424 */ /* 0x000fe200078e00ff */
[----:B------:R-:W-:-:S03]  /*222e0*/  IADD3 R7, P0, RZ, -R14, RZ ;  /* 0x8000000eff077210 */ /* 0x000fc60007f1e0ff */
[----:B------:R-:W1:Y:S02]  /*222f0*/  LDC R6, c[0x0][0x618] ;  /* 0x00018600ff067b82 */ /* 0x000e640000000800 */
[----:B------:R-:W-:-:S04]  /*22300*/  IMAD.X R5, RZ, RZ, ~R0, P0 ;  /* 0x000000ffff057224 */ /* 0x000fc800000e0e00 */
[-C--:B------:R-:W-:Y:S02]  /*22310*/  IMAD R0, R5, R18.reuse, RZ ;  /* 0x0000001205007224 */ /* 0x080fe400078e02ff */
[----:B------:R-:W2:Y:S01]  /*22320*/  LDC R8, c[0x0][0x608] ;  /* 0x00018200ff087b82 */ /* 0x000ea20000000800 */
[----:B------:R-:W-:Y:S02]  /*22330*/  IMAD.MOV.U32 R5, RZ, RZ, R20 ;  /* 0x000000ffff057224 */ /* 0x000fe400078e0014 */
[----:B------:R-:W-:-:S05]  /*22340*/  IMAD.WIDE.U32 R4, R7, R18, R4 ;  /* 0x0000001207047225 */ /* 0x000fca00078e0004 */
[----:B------:R-:W3:Y:S01]  /*22350*/  LDC R21, c[0x0][0x658] ;  /* 0x00019600ff157b82 */ /* 0x000ee20000000800 */
[----:B------:R-:W-:Y:S01]  /*22360*/  IMAD R7, R7, R19, R0 ;  /* 0x0000001307077224 */ /* 0x000fe200078e0200 */
[----:B0-----:R-:W-:-:S03]  /*22370*/  ISETP.NE.U32.AND P0, PT, R22, RZ, PT ;  /* 0x000000ff1600720c */ /* 0x001fc60003f05070 */
[----:B------:R-:W-:Y:S01]  /*22380*/  IMAD.IADD R5, R5, 0x1, R7 ;  /* 0x0000000105057824 */ /* 0x000fe200078e0207 */
[----:B------:R-:W-:Y:S02]  /*22390*/  ISETP.NE.AND.EX P0, PT, R23, RZ, PT, P0 ;  /* 0x000000ff1700720c */ /* 0x000fe40003f05300 */
[----:B------:R-:W0:Y:S02]  /*223a0*/  LDC R16, c[0x0][0x600] ;  /* 0x00018000ff107b82 */ /* 0x000e240000000800 */
[-CC-:B-1----:R-:W-:Y:S01]  /*223b0*/  SHF.R.U64 R10, R4, R6.reuse, R5.reuse ;  /* 0x00000006040a7219 */ /* 0x182fe20000001205 */
[----:B------:R-:W-:Y:S01]  /*223c0*/  IMAD.MOV.U32 R4, RZ, RZ, -0x1 ;  /* 0xffffffffff047424 */ /* 0x000fe200078e00ff */
[----:B------:R-:W-:-:S04]  /*223d0*/  SHF.R.U32.HI R5, RZ, R6, R5 ;  /* 0x00000006ff057219 */ /* 0x000fc80000011605 */
[----:B------:R-:W1:Y:S01]  /*223e0*/  LDC R18, c[0x0][0x648] ;  /* 0x00019200ff127b82 */ /* 0x000e620000000800 */
[-CC-:B--2---:R-:W-:Y:S02]  /*223f0*/  SHF.R.U64 R17, R10, R8.reuse, R5.reuse ;  /* 0x000000080a117219 */ /* 0x184fe40000001205 */
[----:B------:R-:W-:-:S05]  /*22400*/  SHF.R.U32.HI R0, RZ, R8, R5 ;  /* 0x00000008ff007219 */ /* 0x000fca0000011605 */
[----:B------:R-:W2:Y:S01]  /*22410*/  LDC R20, c[0x0][0x638] ;  /* 0x00018e00ff147b82 */ /* 0x000ea20000000800 */
[-C--:B---3--:R-:W-:Y:S02]  /*22420*/  SHF.L.U32 R4, R4, R21.reuse, RZ ;  /* 0x0000001504047219 */ /* 0x088fe400000006ff */
[-CC-:B------:R-:W-:Y:S02]  /*22430*/  SHF.R.U64 R19, R17, R21.reuse, R0.reuse ;  /* 0x0000001511137219 */ /* 0x180fe40000001200 */
[----:B------:R-:W-:Y:S02]  /*22440*/  LOP3.LUT R26, RZ, R4, RZ, 0x33, !PT ;  /* 0x00000004ff1a7212 */ /* 0x000fe400078e33ff */
[----:B------:R-:W-:Y:S01]  /*22450*/  SHF.R.U32.HI R5, RZ, R21, R0 ;  /* 0x00000015ff057219 */ /* 0x000fe20000011600 */
[----:B------:R-:W3:Y:S01]  /*22460*/  LDC R25, c[0x0][0x610] ;  /* 0x00018400ff197b82 */ /* 0x000ee20000000800 */
[----:B------:R-:W-:Y:S01]  /*22470*/  IMAD.MOV.U32 R4, RZ, RZ, R19 ;  /* 0x000000ffff047224 */ /* 0x000fe200078e0013 */
[----:B------:R-:W-:Y:S06]  /*22480*/  @!P0 BRA `(.L_x_559) ;  /* 0x0000000000288947 */ /* 0x000fec0003800000 */
        /* <DEDUP_REMOVED lines=10> */
.L_x_559:
[----:B-1----:R-:W-:Y:S01]  /*22530*/  SHF.R.U64 R3, R4, R18, R5 ;  /* 0x0000001204037219 */ /* 0x002fe20000001205 */
[----:B0-----:R-:W-:Y:S01]  /*22540*/  VIADD R5, R16, 0xffffffff ;  /* 0xffffffff10057836 */ /* 0x001fe20000000000 */
[----:B------:R-:W-:Y:S01]  /*22550*/  SHF.L.U32 R24, R24, R21, RZ ;  /* 0x0000001518187219 */ /* 0x000fe200000006ff */
[----:B------:R-:W-:Y:S01]  /*22560*/  @P4 IMAD R11, R13, R12, R2 ;  /* 0x0000000c0d0b4224 */ /* 0x000fe200078e0202 */
[----:B------:R-:W-:Y:S01]  /*22570*/  LOP3.LUT R0, R17, R26, RZ, 0xc0, !PT ;  /* 0x0000001a11007212 */ /* 0x000fe200078ec0ff */
[----:B------:R-:W-:-:S04]  /*22580*/  IMAD.MOV R4, RZ, RZ, -R3 ;  /* 0x000000ffff047224 */ /* 0x000fc800078e0a03 */
[----:B------:R-:W-:Y:S01]  /*22590*/  IMAD R2, R24, R3, R0 ;  /* 0x0000000318027224 */ /* 0x000fe200078e0200 */
[----:B------:R-:W-:Y:S01]  /*225a0*/  LOP3.LUT R3, R10, R5, RZ, 0xc0, !PT ;  /* 0x000000050a037212 */ /* 0x000fe200078ec0ff */
[----:B--2---:R-:W-:Y:S02]  /*225b0*/  IMAD R0, R4, R20, R19 ;  /* 0x0000001404007224 */ /* 0x004fe400078e0213 */
[----:B---3--:R-:W-:Y:S02]  /*225c0*/  IMAD R5, R2, R25, R11 ;  /* 0x0000001902057224 */ /* 0x008fe400078e020b */
[----:B------:R-:W-:Y:S02]  /*225d0*/  IMAD.MOV.U32 R4, RZ, RZ, 0x1 ;  /* 0x00000001ff047424 */ /* 0x000fe400078e00ff */
[----:B------:R-:W-:Y:S02]  /*225e0*/  IMAD R2, R0, R16, R3 ;  /* 0x0000001000027224 */ /* 0x000fe400078e0203 */
[----:B------:R-:W-:Y:S01]  /*225f0*/  IMAD.MOV.U32 R10, RZ, RZ, R14 ;  /* 0x000000ffff0a7224 */ /* 0x000fe200078e000e */
[----:B------:R-:W-:-:S02]  /*22600*/  PRMT R0, R4, 0x7610, R0 ;  /* 0x0000761004007816 */ /* 0x000fc40000000000 */
[----:B------:R-:W-:Y:S02]  /*22610*/  SEL R4, R2, R5, !P4 ;  /* 0x0000000502047207 */ /* 0x000fe40006000000 */
[----:B------:R-:W-:-:S07]  /*22620*/  SEL R5, R5, R2, !P4 ;  /* 0x0000000205057207 */ /* 0x000fce0006000000 */
.L_x_557:
[----:B------:R-:W-:-:S08]  /*22630*/  NOP ;  /* 0x0000000000007918 */ /* 0x000fd00000000000 */
[----:B------:R-:W0:-:S00]  /*22640*/  USETMAXREG.DEALLOC.CTAPOOL 0x18 ;  /* 0x00000018000079c8 */ /* 0x000e0000080e0500 */
[----:B------:R-:W-:-:S13]  /*22650*/  ISETP.NE.AND P0, PT, RZ, UR8, PT ;  /* 0x00000008ff007c0c */ /* 0x000fda000bf05270 */
[----:B------:R-:W-:Y:S05]  /*22660*/  @P0 EXIT ;  /* 0x000000000000094d */ /* 0x000fea0003800000 */
[----:B0-----:R-:W-:Y:S01]  /*22670*/  LOP3.LUT P0, RZ, R0, 0xff, RZ, 0xc0, !PT ;  /* 0x000000ff00ff7812 */ /* 0x001fe2000780c0ff */
[----:B------:R-:W-:Y:S02]  /*22680*/  IMAD.MOV.U32 R6, RZ, RZ, 0x1 ;  /* 0x00000001ff067424 */ /* 0x000fe400078e00ff */
[----:B------:R-:W-:-:S10]  /*22690*/  IMAD.MOV.U32 R7, RZ, RZ, RZ ;  /* 0x000000ffff077224 */ /* 0x000fd400078e00ff */
[----:B------:R-:W-:Y:S05]  /*226a0*/  @!P0 BRA `(.L_x_560) ;  /* 0x0000000c00908947 */ /* 0x000fea0003800000 */
[----:B------:R-:W0:Y:S01]  /*226b0*/  LDC R0, c[0x0][0x28c] ;  /* 0x0000a300ff007b82 */ /* 0x000e220000000800 */
[----:B------:R-:W-:Y:S01]  /*226c0*/  ULDC UR5, c[0x0][0x658] ;  /* 0x0001960000057ab9 */ /* 0x000fe20000000800 */
[----:B------:R-:W-:Y:S01]  /*226d0*/  UMOV UR9, 0xffffffff ;  /* 0xffffffff00097882 */ /* 0x000fe20000000000 */
[----:B------:R-:W-:Y:S01]  /*226e0*/  UMOV UR11, 0x1 ;  /* 0x00000001000b7882 */ /* 0x000fe20000000000 */
[----:B------:R-:W-:Y:S01]  /*226f0*/  USHF.L.U32 UR9, UR9, UR5, URZ ;  /* 0x0000000509097299 */ /* 0x000fe2000800063f */
[----:B------:R-:W-:Y:S01]  /*22700*/  BSSY B0, `(.L_x_560) ;  /* 0x00000de000007945 */ /* 0x000fe20003800000 */
[----:B------:R-:W-:Y:S01]  /*22710*/  ULDC UR7, c[0x0][0xc] ;  /* 0x0000030000077ab9 */ /* 0x000fe20000000800 */
[----:B------:R-:W-:Y:S01]  /*22720*/  ULDC UR10, c[0x0][0x10] ;  /* 0x00000400000a7ab9 */ /* 0x000fe20000000800 */
[----:B------:R-:W1:Y:S01]  /*22730*/  S2UR UR6, SR_CgaCtaId ;  /* 0x00000000000679c3 */ /* 0x000e620000008800 */
[----:B------:R-:W-:Y:S01]  /*22740*/  ULOP3.LUT UR15, URZ, UR9, URZ, 0x33, !UPT ;  /* 0x000000093f0f7292 */ /* 0x000fe2000f8e333f */
[----:B------:R-:W-:Y:S01]  /*22750*/  IMAD.MOV.U32 R9, RZ, RZ, 0x1 ;  /* 0x00000001ff097424 */ /* 0x000fe200078e00ff */
[----:B------:R-:W-:Y:S01]  /*22760*/  ULDC UR4, c[0x0][0x600] ;  /* 0x0001800000047ab9 */ /* 0x000fe20000000800 */
[----:B------:R-:W-:Y:S01]  /*22770*/  IMAD.MOV.U32 R6, RZ, RZ, 0x1 ;  /* 0x00000001ff067424 */ /* 0x000fe200078e00ff */
[----:B------:R-:W-:Y:S01]  /*22780*/  UMOV UR18, 0x5 ;  /* 0x0000000500127882 */ /* 0x000fe20000000000 */
[----:B------:R-:W-:Y:S01]  /*22790*/  IMAD.MOV.U32 R7, RZ, RZ, RZ ;  /* 0x000000ffff077224 */ /* 0x000fe200078e00ff */
[----:B------:R-:W-:-:S02]  /*227a0*/  ULOP3.LUT UR27, UR13, 0x2, URZ, 0xfc, !UPT ;  /* 0x000000020d1b7892 */ /* 0x000fc4000f8efc3f */
[----:B------:R-:W-:Y:S02]  /*227b0*/  UIADD3 UR4, UR4, -0x1, URZ ;  /* 0xffffffff04047890 */ /* 0x000fe4000fffe03f */
[----:B------:R-:W-:Y:S01]  /*227c0*/  USHF.L.U32 UR5, UR11, UR5, URZ ;  /* 0x000000050b057299 */ /* 0x000fe2000800063f */
[----:B------:R-:W-:Y:S01]  /*227d0*/  ULDC.64 UR28, c[0x0][0x198] ;  /* 0x00006600001c7ab9 */ /* 0x000fe20000000a00 */
[----:B0-----:R-:W-:-:S05]  /*227e0*/  VIADD R0, R0, 0x1f ;  /* 0x0000001f00007836 */ /* 0x001fca0000000000 */
[----:B------:R-:W-:Y:S01]  /*227f0*/  SHF.R.S32.HI R3, RZ, 0x1f, R0 ;  /* 0x0000001fff037819 */ /* 0x000fe20000011400 */
[----:B-1----:R-:W-:-:S03]  /*22800*/  ULOP3.LUT UR8, UR6, 0x1, URZ, 0xc0, !UPT ;  /* 0x0000000106087892 */ /* 0x002fc6000f8ec03f */
[----:B------:R-:W-:Y:S01]  /*22810*/  LEA.HI R0, R3, R0, RZ, 0x5 ;  /* 0x0000000003007211 */ /* 0x000fe200078f28ff */
[----:B------:R-:W-:Y:S02]  /*22820*/  USHF.R.U32.HI UR30, URZ, 0x1, UR6 ;  /* 0x000000013f1e7899 */ /* 0x000fe40008011606 */
[----:B------:R-:W-:Y:S01]  /*22830*/  USHF.L.U32 UR14, UR6, 0x7, URZ ;  /* 0x00000007060e7899 */ /* 0x000fe2000800063f */
[----:B------:R-:W-:Y:S01]  /*22840*/  SHF.R.S32.HI R0, RZ, 0x5, R0 ;  /* 0x00000005ff007819 */ /* 0x000fe20000011400 */
[----:B------:R-:W-:Y:S02]  /*22850*/  USHF.L.U32 UR31, UR6, 0xc, URZ ;  /* 0x0000000c061f7899 */ /* 0x000fe4000800063f */
[----:B------:R-:W-:Y:S02]  /*22860*/  ULOP3.LUT UR6, UR6, 0xfffffffe, URZ, 0xc0, !UPT ;  /* 0xfffffffe06067892 */ /* 0x000fe4000f8ec03f */
[----:B------:R-:W-:Y:S01]  /*22870*/  UISETP.GT.U32.AND UP0, UPT, UR8, 0xffff, UPT ;  /* 0x0000ffff0800788c */ /* 0x000fe2000bf04070 */
[----:B------:R-:W-:Y:S01]  /*22880*/  VIADD R15, R0, 0x1 ;  /* 0x00000001000f7836 */ /* 0x000fe20000000000 */
[----:B------:R-:W-:-:S02]  /*22890*/  USHF.L.U32 UR16, UR11, UR6, URZ ;  /* 0x000000060b107299 */ /* 0x000fc4000800063f */
[----:B------:R-:W-:Y:S02]  /*228a0*/  ULOP3.LUT UR9, UR6, 0x1, URZ, 0xfc, !UPT ;  /* 0x0000000106097892 */ /* 0x000fe4000f8efc3f */
[----:B------:R-:W-:Y:S02]  /*228b0*/  UIMAD.WIDE.U32 UR6, UR7, UR10, URZ ;  /* 0x0000000a070672a5 */ /* 0x000fe4000f8e003f */
[----:B------:R-:W-:Y:S01]  /*228c0*/  USEL UR8, UR8, 0xffff, !UP0 ;  /* 0x0000ffff08087887 */ /* 0x000fe2000c000000 */
[----:B------:R-:W-:Y:S01]  /*228d0*/  ULDC UR10, c[0x0][0x14] ;  /* 0x00000500000a7ab9 */ /* 0x000fe20000000800 */
[----:B------:R-:W-:Y:S02]  /*228e0*/  USHF.L.U32 UR9, UR11, UR9, URZ ;  /* 0x000000090b097299 */ /* 0x000fe4000800063f */
[----:B------:R-:W-:Y:S02]  /*228f0*/  UIMAD.WIDE.U32 UR24, UR6, UR10, URZ ;  /* 0x0000000a061872a5 */ /* 0x000fe4000f8e003f */
[----:B------:R-:W-:-:S02]  /*22900*/  UIMAD UR17, UR7, UR10, URZ ;  /* 0x0000000a071172a4 */ /* 0x000fc4000f8e023f */
[----:B------:R-:W-:Y:S02]  /*22910*/  ULOP3.LUT UR8, UR8, 0xffff, URZ, 0xc0, !UPT ;  /* 0x0000ffff08087892 */ /* 0x000fe4000f8ec03f */
[----:B------:R-:W-:Y:S02]  /*22920*/  ULOP3.LUT UR14, UR14, 0x80, URZ, 0xc0, !UPT ;  /* 0x000000800e0e7892 */ /* 0x000fe4000f8ec03f */
[----:B------:R-:W-:Y:S02]  /*22930*/  ULOP3.LUT UR16, UR16, UR9, URZ, 0xfc, !UPT ;  /* 0x0000000910107292 */ /* 0x000fe4000f8efc3f */
[----:B------:R-:W-:Y:S02]  /*22940*/  UIADD3 UR17, UR25, UR17, URZ ;  /* 0x0000001119117290 */ /* 0x000fe4000fffe03f */
[----:B------:R-:W-:-:S12]  /*22950*/  USHF.L.U32 UR18, UR18, UR8, URZ ;  /* 0x0000000812127299 */ /* 0x000fd8000800063f */
.L_x_571:
[----:B------:R-:W-:-:S03]  /*22960*/  UMOV UR6, 0xffffffff ;  /* 0xffffffff00067882 */ /* 0x000fc60000000000 */
[----:B------:R-:W-:Y:S05]  /*22970*/  BRA.DIV UR6, `(.L_x_561) ;  /* 0x0000001606407947 */ /* 0x000fea000b800000 */
[----:B------:R-:W-:-:S13]  /*22980*/  ELECT P0, URZ, PT ;  /* 0x00000000003f782f */ /* 0x000fda0003800000 */
.L_x_592:
[----:B------:R-:W0:Y:S01]  /*22990*/  LDC R2, c[0x0][0x28c] ;  /* 0x0000a300ff027b82 */ /* 0x000e220000000800 */
[----:B------:R-:W-:Y:S01]  /*229a0*/  BSSY B1, `(.L_x_562) ;  /* 0x000003c000017945 */ /* 0x000fe20003800000 */
[----:B0-----:R-:W-:-:S13]  /*229b0*/  ISETP.LT.OR P0, PT, R2, 0x1, !P0 ;  /* 0x000000010200780c */ /* 0x001fda0004701670 */
[----:B------:R-:W-:Y:S05]  /*229c0*/  @P0 BRA `(.L_x_563) ;  /* 0x0000000000e40947 */ /* 0x000fea0003800000 */
[----:B------:R-:W-:Y:S01]  /*229d0*/  LEA R2, R5, UR30, 0x1 ;  /* 0x0000001e05027c11 */ /* 0x000fe2000f8e08ff */
[----:B------:R-:W-:Y:S01]  /*229e0*/  IMAD.MOV.U32 R13, RZ, RZ, RZ ;  /* 0x000000ffff0d7224 */ /* 0x000fe200078e00ff */
[----:B------:R-:W-:Y:S01]  /*229f0*/  LEA R4, R4, UR14, 0x8 ;  /* 0x0000000e04047c11 */ /* 0x000fe2000f8e40ff */
[----:B------:R-:W-:Y:S02]  /*22a00*/  IMAD.MOV.U32 R3, RZ, RZ, R15 ;  /* 0x000000ffff037224 */ /* 0x000fe400078e000f */
[----:B------:R-:W-:Y:S02]  /*22a10*/  IMAD.SHL.U32 R2, R2, 0x80, RZ ;  /* 0x0000008002027824 */ /* 0x000fe400078e00ff */
[----:B------:R-:W-:Y:S02]  /*22a20*/  IMAD.MOV.U32 R5, RZ, RZ, R6 ;  /* 0x000000ffff057224 */ /* 0x000fe400078e0006 */
[----:B------:R-:W-:-:S07]  /*22a30*/  IMAD.MOV.U32 R8, RZ, RZ, R7 ;  /* 0x000000ffff087224 */ /* 0x000fce00078e0007 */
.L_x_566:
[----:B------:R-:W0:Y:S01]  /*22a40*/  S2R R12, SR_CgaCtaId ;  /* 0x00000000000c7919 */ /* 0x000e220000008800 */
[----:B------:R-:W-:Y:S01]  /*22a50*/  MOV R11, 0x400 ;  /* 0x00000400000b7802 */ /* 0x000fe20000000f00 */
[----:B------:R-:W1:Y:S03]  /*22a60*/  S2R R14, SR_TID.X ;  /* 0x00000000000e7919 */ /* 0x000e660000002100 */
[----:B0-----:R-:W-:Y:S02]  /*22a70*/  LEA R17, R12, R11, 0x18 ;  /* 0x0000000b0c117211 */ /* 0x001fe400078ec0ff */
[----:B------:R-:W-:Y:S02]  /*22a80*/  SHF.L.U32 R11, R5, 0x1f, RZ ;  /* 0x0000001f050b7819 */ /* 0x000fe400000006ff */
[----:B-1----:R-:W-:Y:S01]  /*22a90*/  LOP3.LUT P1, RZ, R14, 0x7f, RZ, 0xc0, !PT ;  /* 0x0000007f0eff7812 */ /* 0x002fe2000782c0ff */
[----:B------:R-:W-:-:S04]  /*22aa0*/  IMAD R12, R8, 0x8, R17 ;  /* 0x00000008080c7824 */ /* 0x000fc800078e0211 */
[----:B------:R-:W0:Y:S02]  /*22ab0*/  SYNCS.PHASECHK.TRANS64.TRYWAIT P0, [R12+URZ+0x70], R11 ;  /* 0x0000700b0c0075a7 */ /* 0x000e24000800017f */
[----:B0-----:R-:W-:Y:S06]  /*22ac0*/  @!P0 BRA `(.L_x_564) ;  /* 0x00000014000c8947 */ /* 0x001fec0003800000 */
.L_x_593:
[----:B0-----:R-:W0:Y:S01]  /*22ad0*/  @!P1 LDC R11, c[0x0][0x500] ;  /* 0x00014000ff0b9b82 */ /* 0x001e220000000800 */
[----:B------:R-:W-:-:S04]  /*22ae0*/  UPRMT UR6, UR27, 0x9910, URZ ;  /* 0x000099101b067896 */ /* 0x000fc8000800003f */
[----:B------:R-:W-:-:S06]  /*22af0*/  UISETP.NE.AND UP0, UPT, UR6, 0x2, UPT ;  /* 0x000000020600788c */ /* 0x000fcc000bf05270 */
[----:B------:R-:W-:Y:S01]  /*22b00*/  PLOP3.LUT P0, PT, PT, PT, UP0, 0x80, 0x0 ;  /* 0x000000000000781c */ /* 0x000fe20003f0f008 */
[----:B0-----:R0:W-:-:S12]  /*22b10*/  @!P1 SYNCS.ARRIVE.TRANS64 RZ, [R12+URZ], R11 ;  /* 0x0000000b0cff99a7 */ /* 0x0011d8000800003f */
[----:B------:R-:W-:Y:S05]  /*22b20*/  @P0 BRA `(.L_x_565) ;  /* 0x0000000000040947 */ /* 0x000fea0003800000 */
[----:B------:R-:W-:Y:S01]  /*22b30*/  BPT.TRAP 0x1 ;  /* 0x000000040000795c */ /* 0x000fe20000300000 */
.L_x_565:
[----:B------:R-:W-:Y:S01]  /*22b40*/  R2UR UR7, R8 ;  /* 0x00000000080772ca */ /* 0x000fe200000e0000 */
[----:B------:R-:W-:Y:S01]  /*22b50*/  VIADD R3, R3, 0xffffffff ;  /* 0xffffffff03037836 */ /* 0x000fe20000000000 */
[----:B------:R-:W-:Y:S01]  /*22b60*/  R2UR UR22, R17 ;  /* 0x00000000111672ca */ /* 0x000fe200000e0000 */
[----:B------:R-:W-:Y:S01]  /*22b70*/  UIADD3 UR6, UP0, UR28, 0xf0, URZ ;  /* 0x000000f01c067890 */ /* 0x000fe2000ff1e03f */
[----:B------:R-:W-:Y:S01]  /*22b80*/  R2UR UR23, R2 ;  /* 0x00000000021772ca */ /* 0x000fe200000e0000 */
[----:B------:R-:W-:Y:S01]  /*22b90*/  UIADD3 UR34, UP1, UR28, 0x1f0, URZ ;  /* 0x000001f01c227890 */ /* 0x000fe2000ff3e03f */
[----:B------:R-:W-:Y:S01]  /*22ba0*/  R2UR UR9, R12 ;  /* 0x000000000c0972ca */ /* 0x000fe200000e0000 */
[----:B------:R-:W-:Y:S01]  /*22bb0*/  UPRMT UR19, URZ, 0x5410, UR18 ;  /* 0x000054103f137896 */ /* 0x000fe20008000012 */
[----:B------:R-:W-:Y:S01]  /*22bc0*/  R2UR UR10, R13 ;  /* 0x000000000d0a72ca */ /* 0x000fe200000e0000 */
[----:B------:R-:W-:Y:S01]  /*22bd0*/  VIADD R8, R8, 0x1 ;  /* 0x0000000108087836 */ /* 0x000fe20000000000 */
[----:B------:R-:W-:Y:S01]  /*22be0*/  R2UR UR12, R10 ;  /* 0x000000000a0c72ca */ /* 0x000fe200000e0000 */
[----:B------:R-:W-:Y:S01]  /*22bf0*/  UPRMT UR32, URZ, 0x5410, UR16 ;  /* 0x000054103f207896 */ /* 0x000fe20008000010 */
[----:B------:R-:W-:Y:S01]  /*22c00*/  R2UR UR26, R4 ;  /* 0x00000000041a72ca */ /* 0x000fe200000e0000 */
[----:B------:R-:W-:Y:S01]  /*22c10*/  USHF.L.U32 UR7, UR7, 0xd, URZ ;  /* 0x0000000d07077899 */ /* 0x000fe2000800063f */
[----:B------:R-:W-:Y:S01]  /*22c20*/  ISETP.GT.AND P1, PT, R3, 0x1, PT ;  /* 0x000000010300780c */ /* 0x000fe20003f24270 */
[----:B------:R-:W-:Y:S01]  /*22c30*/  UIADD3.X UR35, URZ, UR29, URZ, UP1, !UPT ;  /* 0x0000001d3f237290 */ /* 0x000fe20008ffe43f */
[C---:B------:R-:W-:Y:S01]  /*22c40*/  ISETP.NE.AND P0, PT, R8.reuse, 0xe, PT ;  /* 0x0000000e0800780c */ /* 0x040fe20003f05270 */
[----:B------:R-:W-:Y:S01]  /*22c50*/  ULEA UR8, UR30, UR7, 0xc ;  /* 0x000000071e087291 */ /* 0x000fe2000f8e603f */
[----:B------:R-:W-:Y:S01]  /*22c60*/  VIADD R13, R13, 0x20 ;  /* 0x000000200d0d7836 */ /* 0x000fe20000000000 */
[----:B------:R-:W-:Y:S01]  /*22c70*/  ULOP3.LUT UR11, UR7, 0x1000, UR31, 0xf8, !UPT ;  /* 0x00001000070b7892 */ /* 0x000fe2000f8ef81f */
[----:B0-----:R-:W-:Y:S01]  /*22c80*/  SEL R12, RZ, 0x1, P0 ;  /* 0x00000001ff0c7807 */ /* 0x001fe20000000000 */
[----:B------:R-:W-:Y:S01]  /*22c90*/  UIADD3 UR8, UR22, 0x200, UR8 ;  /* 0x0000020016087890 */ /* 0x000fe2000fffe008 */
[----:B------:R-:W-:Y:S01]  /*22ca0*/  SEL R8, R8, RZ, P0 ;  /* 0x000000ff08087207 */ /* 0x000fe20000000000 */
[----:B------:R-:W-:Y:S01]  /*22cb0*/  UIADD3.X UR7, URZ, UR29, URZ, UP0, !UPT ;  /* 0x0000001d3f077290 */ /* 0x000fe200087fe43f */
[----:B------:R-:W-:Y:S01]  /*22cc0*/  LOP3.LUT R5, R5, R12, RZ, 0x3c, !PT ;  /* 0x0000000c05057212 */ /* 0x000fe200078e3cff */
[----:B------:R-:W-:Y:S01]  /*22cd0*/  UIADD3 UR22, UR22, 0x1c200, UR11 ;  /* 0x0001c20016167890 */ /* 0x000fe2000fffe00b */
[----:B------:R-:W-:Y:S01]  /*22ce0*/  UMOV UR20, 0x0 ;  /* 0x0000000000147882 */ /* 0x000fe20000000000 */
[----:B------:R-:W-:Y:S01]  /*22cf0*/  UMOV UR21, 0x10000000 ;  /* 0x1000000000157882 */ /* 0x000fe20000000000 */
[----:B------:R-:W-:-:S04]  /*22d00*/  UMOV UR11, UR23 ;  /* 0x00000017000b7c82 */ /* 0x000fc80008000000 */
[----:B------:R0:W-:Y:S02]  /*22d10*/  UTMALDG.3D.MULTICAST [UR8], [UR6], UR19, desc[UR20] ;  /* 0x00001408060073b4 */ /* 0x0001e40008011813 */
[----:B0-----:R-:W-:Y:S01]  /*22d20*/  UMOV UR8, UR22 ;  /* 0x0000001600087c82 */ /* 0x001fe20008000000 */
[----:B------:R-:W-:Y:S02]  /*22d30*/  UMOV UR11, UR26 ;  /* 0x0000001a000b7c82 */ /* 0x000fe40008000000 */
[----:B------:R0:W-:Y:S02]  /*22d40*/  UTMALDG.3D.MULTICAST [UR8], [UR34], UR32, desc[UR20] ;  /* 0x00001408220073b4 */ /* 0x0001e40008011820 */
[----:B0-----:R-:W-:Y:S05]  /*22d50*/  @P1 BRA `(.L_x_566) ;  /* 0xfffffffc00381947 */ /* 0x001fea000383ffff */
.L_x_563:
[----:B------:R-:W-:Y:S05]  /*22d60*/  BSYNC B1 ;  /* 0x0000000000017941 */ /* 0x000fea0003800000 */
.L_x_562:
[----:B------:R-:W2:Y:S01]  /*22d70*/  LDL.LU R16, [R1+0x460] ;  /* 0x0004600001107983 */ /* 0x000ea20000300800 */
[----:B------:R-:W-:Y:S01]  /*22d80*/  LOP3.LUT P0, RZ, R9, 0xff, RZ, 0xc0, !PT ;  /* 0x000000ff09ff7812 */ /* 0x000fe2000780c0ff */
[C---:B------:R-:W-:Y:S01]  /*22d90*/  IMAD.IADD R4, R0.reuse, 0x1, R7 ;  /* 0x0000000100047824 */ /* 0x040fe200078e0207 */
[----:B------:R-:W-:Y:S01]  /*22da0*/  ULDC.64 UR6, c[0x0][0x650] ;  /* 0x0001940000067ab9 */ /* 0x000fe20000000a00 */
[----:B------:R-:W3:Y:S01]  /*22db0*/  LDL.LU R14, [R1+0x464] ;  /* 0x00046400010e7983 */ /* 0x000ee20000300800 */
[----:B------:R-:W-:Y:S01]  /*22dc0*/  ISETP.GE.U32.AND P1, PT, R0, 0xe, PT ;  /* 0x0000000e0000780c */ /* 0x000fe20003f26070 */
[----:B------:R-:W-:Y:S01]  /*22dd0*/  BSSY B1, `(.L_x_567) ;  /* 0x000006e000017945 */ /* 0x000fe20003800000 */
[----:B------:R-:W-:Y:S01]  /*22de0*/  IMAD.MOV.U32 R10, RZ, RZ, -0x1 ;  /* 0xffffffffff0a7424 */ /* 0x000fe200078e00ff */
[----:B------:R-:W-:-:S06]  /*22df0*/  PRMT R9, RZ, 0x7610, R9 ;  /* 0x00007610ff097816 */ /* 0x000fcc0000000009 */
[----:B------:R-:W0:Y:S01]  /*22e00*/  @P0 S2R R3, SR_CgaCtaId ;  /* 0x0000000000030919 */ /* 0x000e220000008800 */
[----:B------:R-:W-:-:S04]  /*22e10*/  @P0 MOV R2, 0x400 ;  /* 0x0000040000020802 */ /* 0x000fc80000000f00 */
[----:B0-----:R-:W-:-:S04]  /*22e20*/  @P0 LEA R2, R3, R2, 0x18 ;  /* 0x0000000203020211 */ /* 0x001fc800078ec0ff */
[----:B------:R0:W-:Y:S01]  /*22e30*/  @P0 SYNCS.ARRIVE.TRANS64.A1T0 RZ, [R2+URZ+0xf8], RZ ;  /* 0x0000f8ff02ff09a7 */ /* 0x0001e2000810003f */
[----:B------:R-:W-:-:S04]  /*22e40*/  ISETP.GT.U32.AND P0, PT, R4, 0xd, PT ;  /* 0x0000000d0400780c */ /* 0x000fc80003f04070 */
[----:B------:R-:W-:Y:S02]  /*22e50*/  ISETP.LT.U32.AND P0, PT, R0, 0xe, P0 ;  /* 0x0000000e0000780c */ /* 0x000fe40000701070 */
[----:B0-----:R-:W-:-:S05]  /*22e60*/  SHF.R.U32.HI R2, RZ, 0x1, R4 ;  /* 0x00000001ff027819 */ /* 0x001fca0000011604 */
[----:B------:R-:W-:-:S05]  /*22e70*/  IMAD.WIDE.U32 R2, R2, -0x6db6db6d, RZ ;  /* 0x9249249302027825 */ /* 0x000fca00078e00ff */
[----:B------:R-:W-:Y:S02]  /*22e80*/  SHF.R.U32.HI R5, RZ, 0x2, R3 ;  /* 0x00000002ff057819 */ /* 0x000fe40000011603 */
[----:B------:R-:W-:Y:S02]  /*22e90*/  SEL R3, RZ, 0x1, !P0 ;  /* 0x00000001ff037807 */ /* 0x000fe40004000000 */
[----:B------:R-:W-:Y:S01]  /*22ea0*/  PRMT R2, RZ, 0x7610, R2 ;  /* 0x00007610ff027816 */ /* 0x000fe20000000002 */
[----:B------:R-:W-:Y:S01]  /*22eb0*/  IMAD R7, R5, -0xe, R4 ;  /* 0xfffffff205077824 */ /* 0x000fe200078e0204 */
[----:B------:R-:W-:Y:S01]  /*22ec0*/  LOP3.LUT R6, R6, R3, RZ, 0x3c, !PT ;  /* 0x0000000306067212 */ /* 0x000fe200078e3cff */
[----:B------:R-:W-:-:S03]  /*22ed0*/  IMAD.MOV.U32 R4, RZ, RZ, -0x1 ;  /* 0xffffffffff047424 */ /* 0x000fc600078e00ff */
[----:B------:R-:W-:Y:S01]  /*22ee0*/  @P1 LOP3.LUT R6, R6, 0x1, R5, 0x78, !PT ;  /* 0x0000000106061812 */ /* 0x000fe200078e7805 */
[----:B------:R-:W-:Y:S01]  /*22ef0*/  IMAD.MOV.U32 R5, RZ, RZ, -0x1 ;  /* 0xffffffffff057424 */ /* 0x000fe200078e00ff */
[----:B---3--:R-:W-:-:S04]  /*22f00*/  IADD3 R14, P0, R14, UR24, RZ ;  /* 0x000000180e0e7c10 */ /* 0x008fc8000ff1e0ff */
[----:B--2---:R-:W-:Y:S01]  /*22f10*/  IADD3.X R16, R16, UR17, RZ, P0, !PT ;  /* 0x0000001110107c10 */ /* 0x004fe200087fe4ff */
[----:B------:R0:W-:Y:S01]  /*22f20*/  STL [R1+0x464], R14 ;  /* 0x0004640e01007387 */ /* 0x0001e20000100800 */
[----:B------:R-:W-:-:S03]  /*22f30*/  ISETP.GE.U32.AND P0, PT, R14, UR6, PT ;  /* 0x000000060e007c0c */ /* 0x000fc6000bf06070 */
[----:B------:R0:W-:Y:S01]  /*22f40*/  STL [R1+0x460], R16 ;  /* 0x0004601001007387 */ /* 0x0001e20000100800 */
[----:B------:R-:W-:-:S13]  /*22f50*/  ISETP.GE.U32.AND.EX P0, PT, R16, UR7, PT, P0 ;  /* 0x0000000710007c0c */ /* 0x000fda000bf06100 */
[----:B0-----:R-:W-:Y:S05]  /*22f60*/  @P0 BRA `(.L_x_568) ;  /* 0x0000000400500947 */ /* 0x001fea0003800000 */
[----:B------:R-:W0:Y:S01]  /*22f70*/  S2R R8, SR_CTAID.X ;  /* 0x0000000000087919 */ /* 0x000e220000002500 */
[----:B------:R-:W-:Y:S01]  /*22f80*/  ULDC UR6, c[0x0][0x150] ;  /* 0x0000540000067ab9 */ /* 0x000fe20000000800 */
[----:B------:R-:W1:Y:S01]  /*22f90*/  LDC R3, c[0x0][0x144] ;  /* 0x00005100ff037b82 */ /* 0x000e620000000800 */
[----:B------:R-:W-:Y:S01]  /*22fa0*/  ULDC UR9, c[0x0][0x630] ;  /* 0x00018c0000097ab9 */ /* 0x000fe20000000800 */
[----:B------:R-:W2:Y:S06]  /*22fb0*/  S2R R5, SR_CTAID.Y ;  /* 0x0000000000057919 */ /* 0x000eac0000002600 */
[----:B------:R-:W3:Y:S01]  /*22fc0*/  LDC R12, c[0x0][0x148] ;  /* 0x00005200ff0c7b82 */ /* 0x000ee20000000800 */
[----:B0-----:R-:W-:-:S02]  /*22fd0*/  I2FP.F32.U32 R2, R8 ;  /* 0x0000000800027245 */ /* 0x001fc40000201000 */
[----:B--2---:R-:W-:-:S03]  /*22fe0*/  I2FP.F32.U32 R4, R5 ;  /* 0x0000000500047245 */ /* 0x004fc60000201000 */
[----:B------:R-:W-:Y:S01]  /*22ff0*/  FMUL R2, R2, UR6 ;  /* 0x0000000602027c20 */ /* 0x000fe20008400000 */
[----:B------:R-:W-:Y:S02]  /*23000*/  ULDC UR6, c[0x0][0x154] ;  /* 0x0000550000067ab9 */ /* 0x000fe40000000800 */
[----:B------:R-:W-:Y:S01]  /*23010*/  FMUL R10, R4, UR6 ;  /* 0x00000006040a7c20 */ /* 0x000fe20008400000 */
[----:B------:R-:W-:Y:S02]  /*23020*/  ULDC.64 UR6, c[0x0][0x628] ;  /* 0x00018a0000067ab9 */ /* 0x000fe40000000a00 */
[----:B------:R-:W0:Y:S01]  /*23030*/  F2I.U32.TRUNC.NTZ R2, R2 ;  /* 0x0000000200027305 */ /* 0x000e22000020f000 */
[----:B------:R-:W-:-:S04]  /*23040*/  ISETP.NE.U32.AND P0, PT, RZ, UR6, PT ;  /* 0x00000006ff007c0c */ /* 0x000fc8000bf05070 */
[----:B------:R-:W-:-:S03]  /*23050*/  ISETP.NE.AND.EX P0, PT, RZ, UR7, PT, P0 ;  /* 0x00000007ff007c0c */ /* 0x000fc6000bf05300 */
[----:B------:R-:W2:Y:S01]  /*23060*/  F2I.U32.TRUNC.NTZ R10, R10 ;  /* 0x0000000a000a7305 */ /* 0x000ea2000020f000 */
[----:B0-----:R-:W-:Y:S02]  /*23070*/  IMAD.MOV R4, RZ, RZ, -R2 ;  /* 0x000000ffff047224 */ /* 0x001fe400078e0a02 */
[----:B------:R-:W-:Y:S02]  /*23080*/  IMAD.MOV.U32 R2, RZ, RZ, R14 ;  /* 0x000000ffff027224 */ /* 0x000fe400078e000e */
[----:B-1----:R-:W-:Y:S02]  /*23090*/  IMAD R8, R3, R4, R8 ;  /* 0x0000000403087224 */ /* 0x002fe400078e0208 */
[----:B--2---:R-:W-:-:S04]  /*230a0*/  IMAD.MOV R3, RZ, RZ, -R10 ;  /* 0x000000ffff037224 */ /* 0x004fc800078e0a0a */
[----:B---3--:R-:W-:Y:S02]  /*230b0*/  @P4 IMAD R8, R12, R3, R5 ;  /* 0x000000030c084224 */ /* 0x008fe400078e0205 */
[----:B------:R-:W-:Y:S01]  /*230c0*/  IMAD.MOV.U32 R3, RZ, RZ, R16 ;  /* 0x000000ffff037224 */ /* 0x000fe200078e0010 */
[----:B------:R-:W-:Y:S06]  /*230d0*/  @!P0 BRA `(.L_x_569) ;  /* 0x0000000000288947 */ /* 0x000fec0003800000 */
[----:B------:R-:W-:Y:S02]  /*230e0*/  ULDC UR8, c[0x0][0x634] ;  /* 0x00018d0000087ab9 */ /* 0x000fe40000000800 */
[----:B------:R-:W-:-:S05]  /*230f0*/  IADD3 R3, P0, R14, UR8, RZ ;  /* 0x000000080e037c10 */ /* 0x000fca000ff1e0ff */
[----:B------:R-:W-:-:S04]  /*23100*/  IMAD.X R11, RZ, RZ, R16, P0 ;  /* 0x000000ffff0b7224 */ /* 0x000fc800000e0610 */
[----:B------:R-:W-:-:S04]  /*23110*/  IMAD.WIDE.U32 R4, R11, UR6, RZ ;  /* 0x000000060b047c25 */ /* 0x000fc8000f8e00ff */
[----:B------:R-:W-:-:S04]  /*23120*/  IMAD.WIDE.U32 R4, P0, R3, UR7, R4 ;  /* 0x0000000703047c25 */ /* 0x000fc8000f800004 */
[----:B------:R-:W-:-:S04]  /*23130*/  IMAD.WIDE.U32 R2, R3, UR6, RZ ;  /* 0x0000000603027c25 */ /* 0x000fc8000f8e00ff */
[----:B------:R-:W-:Y:S01]  /*23140*/  IMAD.MOV.U32 R2, RZ, RZ, R5 ;  /* 0x000000ffff027224 */ /* 0x000fe200078e0005 */
[----:B------:R-:W-:Y:S01]  /*23150*/  IADD3 RZ, P1, R3, R4, RZ ;  /* 0x0000000403ff7210 */ /* 0x000fe20007f3e0ff */
[----:B------:R-:W-:-:S04]  /*23160*/  IMAD.X R3, RZ, RZ, RZ, P0 ;  /* 0x000000ffff037224 */ /* 0x000fc800000e06ff */
[----:B------:R-:W-:-:S08]  /*23170*/  IMAD.WIDE.U32.X R2, R11, UR7, R2, P1 ;  /* 0x000000070b027c25 */ /* 0x000fd000088e0402 */
.L_x_569:
[--C-:B------:R-:W-:Y:S01]  /*23180*/  SHF.R.U64 R10, R2, UR9, R3.reuse ;  /* 0x00000009020a7c19 */ /* 0x100fe20008001203 */
[----:B------:R-:W-:Y:S01]  /*23190*/  ULDC.64 UR6, c[0x0][0x620] ;  /* 0x0001880000067ab9 */ /* 0x000fe20000000a00 */
[----:B------:R-:W-:Y:S01]  /*231a0*/  SHF.R.U32.HI R2, RZ, UR9, R3 ;  /* 0x00000009ff027c19 */ /* 0x000fe20008011603 */
[----:B------:R-:W-:Y:S01]  /*231b0*/  IMAD.MOV.U32 R3, RZ, RZ, R16 ;  /* 0x000000ffff037224 */ /* 0x000fe200078e0010 */
[----:B------:R-:W-:Y:S01]  /*231c0*/  IADD3 R11, P0, RZ, -R10, RZ ;  /* 0x8000000aff0b7210 */ /* 0x000fe20007f1e0ff */
[----:B------:R-:W-:-:S04]  /*231d0*/  ULDC.64 UR8, c[0x0][0x640] ;  /* 0x0001900000087ab9 */ /* 0x000fc80000000a00 */
[----:B------:R-:W-:Y:S01]  /*231e0*/  IMAD.X R2, RZ, RZ, ~R2, P0 ;  /* 0x000000ffff027224 */ /* 0x000fe200000e0e02 */
[----:B------:R-:W-:-:S03]  /*231f0*/  ISETP.NE.U32.AND P0, PT, RZ, UR8, PT ;  /* 0x00000008ff007c0c */ /* 0x000fc6000bf05070 */
[----:B------:R-:W-:Y:S01]  /*23200*/  IMAD R2, R2, UR6, RZ ;  /* 0x0000000602027c24 */ /* 0x000fe2000f8e02ff */
[----:B------:R-:W-:-:S03]  /*23210*/  ISETP.NE.AND.EX P0, PT, RZ, UR9, PT, P0 ;  /* 0x00000009ff007c0c */ /* 0x000fc6000bf05300 */
[----:B------:R-:W-:Y:S02]  /*23220*/  IMAD R5, R11, UR7, R2 ;  /* 0x000000070b057c24 */ /* 0x000fe4000f8e0202 */
[----:B------:R-:W-:-:S04]  /*23230*/  IMAD.MOV.U32 R2, RZ, RZ, R14 ;  /* 0x000000ffff027224 */ /* 0x000fc800078e000e */
[----:B------:R-:W-:Y:S01]  /*23240*/  IMAD.WIDE.U32 R2, R11, UR6, R2 ;  /* 0x000000060b027c25 */ /* 0x000fe2000f8e0002 */
[----:B------:R-:W-:-:S03]  /*23250*/  ULDC UR6, c[0x0][0x618] ;  /* 0x0001860000067ab9 */ /* 0x000fc60000000800 */
[----:B------:R-:W-:-:S05]  /*23260*/  IMAD.IADD R3, R3, 0x1, R5 ;  /* 0x0000000103037824 */ /* 0x000fca00078e0205 */
[--C-:B------:R-:W-:Y:S02]  /*23270*/  SHF.R.U64 R11, R2, UR6, R3.reuse ;  /* 0x00000006020b7c19 */ /* 0x100fe40008001203 */
[----:B------:R-:W-:Y:S01]  /*23280*/  SHF.R.U32.HI R2, RZ, UR6, R3 ;  /* 0x00000006ff027c19 */ /* 0x000fe20008011603 */
[----:B------:R-:W-:-:S03]  /*23290*/  ULDC UR6, c[0x0][0x608] ;  /* 0x0001820000067ab9 */ /* 0x000fc60000000800 */
[--C-:B------:R-:W-:Y:S02]  /*232a0*/  SHF.R.U64 R12, R11, UR6, R2.reuse ;  /* 0x000000060b0c7c19 */ /* 0x100fe40008001202 */
[----:B------:R-:W-:Y:S01]  /*232b0*/  SHF.R.U32.HI R3, RZ, UR6, R2 ;  /* 0x00000006ff037c19 */ /* 0x000fe20008011602 */
[----:B------:R-:W-:-:S03]  /*232c0*/  ULDC UR6, c[0x0][0x658] ;  /* 0x0001960000067ab9 */ /* 0x000fc60000000800 */
[--C-:B------:R-:W-:Y:S02]  /*232d0*/  SHF.R.U64 R13, R12, UR6, R3.reuse ;  /* 0x000000060c0d7c19 */ /* 0x100fe40008001203 */
[----:B------:R-:W-:-:S03]  /*232e0*/  SHF.R.U32.HI R14, RZ, UR6, R3 ;  /* 0x00000006ff0e7c19 */ /* 0x000fc60008011603 */
[----:B------:R-:W-:Y:S02]  /*232f0*/  IMAD.MOV.U32 R2, RZ, RZ, R13 ;  /* 0x000000ffff027224 */ /* 0x000fe400078e000d */
        /* <DEDUP_REMOVED lines=12> */
.L_x_570:
[----:B------:R-:W-:Y:S01]  /*233c0*/  ULDC UR6, c[0x0][0x648] ;  /* 0x0001920000067ab9 */ /* 0x000fe20000000800 */
[----:B------:R-:W-:Y:S02]  /*233d0*/  LOP3.LUT R12, R12, UR15, RZ, 0xc0, !PT ;  /* 0x0000000f0c0c7c12 */ /* 0x000fe4000f8ec0ff */
[----:B------:R-:W-:Y:S01]  /*233e0*/  SHF.R.U64 R3, R2, UR6, R3 ;  /* 0x0000000602037c19 */ /* 0x000fe20008001203 */
[----:B------:R-:W-:-:S04]  /*233f0*/  ULDC UR6, c[0x0][0x638] ;  /* 0x00018e0000067ab9 */ /* 0x000fc80000000800 */
[----:B------:R-:W-:Y:S02]  /*23400*/  IMAD.MOV R2, RZ, RZ, -R3 ;  /* 0x000000ffff027224 */ /* 0x000fe400078e0a03 */
[----:B------:R-:W-:Y:S02]  /*23410*/  IMAD R5, R3, UR5, R12 ;  /* 0x0000000503057c24 */ /* 0x000fe4000f8e020c */
[----:B------:R-:W-:Y:S01]  /*23420*/  IMAD R13, R2, UR6, R13 ;  /* 0x00000006020d7c24 */ /* 0x000fe2000f8e020d */
[----:B------:R-:W-:Y:S01]  /*23430*/  ULDC UR6, c[0x0][0x610] ;  /* 0x0001840000067ab9 */ /* 0x000fe20000000800 */
[----:B------:R-:W-:Y:S01]  /*23440*/  LOP3.LUT R2, R11, UR4, RZ, 0xc0, !PT ;  /* 0x000000040b027c12 */ /* 0x000fe2000f8ec0ff */
[----:B------:R-:W-:Y:S01]  /*23450*/  IMAD R8, R5, UR6, R8 ;  /* 0x0000000605087c24 */ /* 0x000fe2000f8e0208 */
[----:B------:R-:W-:-:S03]  /*23460*/  ULDC UR6, c[0x0][0x600] ;  /* 0x0001800000067ab9 */ /* 0x000fc60000000800 */
[----:B------:R-:W-:Y:S02]  /*23470*/  IMAD R13, R13, UR6, R2 ;  /* 0x000000060d0d7c24 */ /* 0x000fe4000f8e0202 */
[----:B------:R-:W-:-:S03]  /*23480*/  IMAD.MOV.U32 R2, RZ, RZ, 0x1 ;  /* 0x00000001ff027424 */ /* 0x000fc600078e00ff */
[----:B------:R-:W-:Y:S02]  /*23490*/  SEL R4, R13, R8, !P4 ;  /* 0x000000080d047207 */ /* 0x000fe40006000000 */
[----:B------:R-:W-:-:S07]  /*234a0*/  SEL R5, R8, R13, !P4 ;  /* 0x0000000d08057207 */ /* 0x000fce0006000000 */
.L_x_568:
[----:B------:R-:W-:Y:S05]  /*234b0*/  BSYNC B1 ;  /* 0x0000000000017941 */ /* 0x000fea0003800000 */
.L_x_567:
[----:B------:R-:W-:-:S13]  /*234c0*/  LOP3.LUT P0, RZ, R2, 0xff, RZ, 0xc0, !PT ;  /* 0x000000ff02ff7812 */ /* 0x000fda000780c0ff */
[----:B------:R-:W-:Y:S05]  /*234d0*/  @P0 BRA `(.L_x_571) ;  /* 0xfffffff400200947 */ /* 0x000fea000383ffff */
[----:B------:R-:W-:Y:S05]  /*234e0*/  BSYNC B0 ;  /* 0x0000000000007941 */ /* 0x000fea0003800000 */
.L_x_560:
[----:B------:R-:W-:-:S03]  /*234f0*/  UMOV UR6, 0xffffffff ;  /* 0xffffffff00067882 */ /* 0x000fc60000000000 */
[----:B------:R-:W-:Y:S05]  /*23500*/  BRA.DIV UR6, `(.L_x_572) ;  /* 0x0000000a06907947 */ /* 0x000fea000b800000 */
[----:B------:R-:W-:-:S13]  /*23510*/  ELECT P0, URZ, PT ;  /* 0x00000000003f782f */ /* 0x000fda0003800000 */
.L_x_596:
[----:B------:R-:W-:Y:S04]  /*23520*/  BSSY B0, `(.L_x_573) ;  /* 0x0000086000007945 */ /* 0x000fe80003800000 */
[----:B------:R-:W-:Y:S05]  /*23530*/  @!P0 BRA `(.L_x_574) ;  /* 0x0000000800108947 */ /* 0x000fea0003800000 */
[----:B------:R-:W-:-:S04]  /*23540*/  ULOP3.LUT UR6, UR13, 0x2, URZ, 0xfc, !UPT ;  /* 0x000000020d067892 */ /* 0x000fc8000f8efc3f */
[----:B------:R-:W-:-:S06]  /*23550*/  UISETP.NE.AND UP0, UPT, UR6, 0x3, UPT ;  /* 0x000000030600788c */ /* 0x000fcc000bf05270 */
[----:B------:R-:W-:-:S13]  /*23560*/  PLOP3.LUT P0, PT, PT, PT, UP0, 0x80, 0x0 ;  /* 0x000000000000781c */ /* 0x000fda0003f0f008 */
[----:B------:R-:W-:Y:S05]  /*23570*/  @!P0 BRA `(.L_x_575) ;  /* 0x0000000000048947 */ /* 0x000fea0003800000 */
[----:B------:R-:W-:Y:S01]  /*23580*/  BPT.TRAP 0x1 ;  /* 0x000000040000795c */ /* 0x000fe20000300000 */
.L_x_575:
[----:B------:R-:W0:Y:S01]  /*23590*/  S2R R3, SR_CgaCtaId ;  /* 0x0000000000037919 */ /* 0x000e220000008800 */
[----:B------:R-:W-:Y:S02]  /*235a0*/  MOV R0, 0x400 ;  /* 0x0000040000007802 */ /* 0x000fe40000000f00 */
[----:B------:R-:W-:Y:S02]  /*235b0*/  SHF.L.U32 R2, R6, 0x1f, RZ ;  /* 0x0000001f06027819 */ /* 0x000fe400000006ff */
[----:B0-----:R-:W-:-:S05]  /*235c0*/  LEA R0, R3, R0, 0x18 ;  /* 0x0000000003007211 */ /* 0x001fca00078ec0ff */
[----:B------:R-:W-:-:S04]  /*235d0*/  VIADD R0, R0, 0x70 ;  /* 0x0000007000007836 */ /* 0x000fc80000000000 */
[----:B------:R-:W-:-:S04]  /*235e0*/  IMAD R3, R7, 0x8, R0 ;  /* 0x0000000807037824 */ /* 0x000fc800078e0200 */
[----:B------:R-:W0:Y:S02]  /*235f0*/  SYNCS.PHASECHK.TRANS64.TRYWAIT P0, [R3+URZ], R2 ;  /* 0x00000002030075a7 */ /* 0x000e24000800017f */
[----:B0-----:R-:W-:Y:S05]  /*23600*/  @!P0 BRA `(.L_x_576) ;  /* 0x0000000800708947 */ /* 0x001fea0003800000 */
.L_x_597:
[----:B------:R-:W-:-:S05]  /*23610*/  VIADD R7, R7, 0x1 ;  /* 0x0000000107077836 */ /* 0x000fca0000000000 */
[----:B------:R-:W-:-:S04]  /*23620*/  ISETP.NE.AND P0, PT, R7, 0xe, PT ;  /* 0x0000000e0700780c */ /* 0x000fc80003f05270 */
[----:B0-----:R-:W-:Y:S02]  /*23630*/  SEL R3, RZ, 0x1, P0 ;  /* 0x00000001ff037807 */ /* 0x001fe40000000000 */
[----:B------:R-:W-:Y:S02]  /*23640*/  SEL R7, R7, RZ, P0 ;  /* 0x000000ff07077207 */ /* 0x000fe40000000000 */
[----:B------:R-:W-:-:S03]  /*23650*/  LOP3.LUT R6, R6, R3, RZ, 0x3c, !PT ;  /* 0x0000000306067212 */ /* 0x000fc600078e3cff */
[----:B------:R-:W-:Y:S01]  /*23660*/  IMAD R3, R7, 0x8, R0 ;  /* 0x0000000807037824 */ /* 0x000fe200078e0200 */
[----:B------:R-:W-:-:S04]  /*23670*/  SHF.L.U32 R2, R6, 0x1f, RZ ;  /* 0x0000001f06027819 */ /* 0x000fc800000006ff */
[----:B------:R-:W0:Y:S02]  /*23680*/  SYNCS.PHASECHK.TRANS64.TRYWAIT P0, [R3+URZ], R2 ;  /* 0x00000002030075a7 */ /* 0x000e24000800017f */
[----:B0-----:R-:W-:Y:S05]  /*23690*/  @!P0 BRA `(.L_x_577) ;  /* 0x0000000800608947 */ /* 0x001fea0003800000 */
.L_x_598:
[----:B0-----:R-:W-:-:S05]  /*236a0*/  VIADD R2, R7, 0x1 ;  /* 0x0000000107027836 */ /* 0x001fca0000000000 */
[----:B------:R-:W-:-:S04]  /*236b0*/  ISETP.NE.AND P0, PT, R2, 0xe, PT ;  /* 0x0000000e0200780c */ /* 0x000fc80003f05270 */
[----:B------:R-:W-:Y:S02]  /*236c0*/  SEL R3, RZ, 0x1, P0 ;  /* 0x00000001ff037807 */ /* 0x000fe40000000000 */
[----:B------:R-:W-:Y:S02]  /*236d0*/  SEL R5, R2, RZ, P0 ;  /* 0x000000ff02057207 */ /* 0x000fe40000000000 */
[----:B------:R-:W-:-:S03]  /*236e0*/  LOP3.LUT R6, R6, R3, RZ, 0x3c, !PT ;  /* 0x0000000306067212 */ /* 0x000fc600078e3cff */
[----:B------:R-:W-:Y:S01]  /*236f0*/  IMAD R3, R5, 0x8, R0 ;  /* 0x0000000805037824 */ /* 0x000fe200078e0200 */
[----:B------:R-:W-:-:S04]  /*23700*/  SHF.L.U32 R2, R6, 0x1f, RZ ;  /* 0x0000001f06027819 */ /* 0x000fc800000006ff */
[----:B------:R-:W0:Y:S02]  /*23710*/  SYNCS.PHASECHK.TRANS64.TRYWAIT P0, [R3+URZ], R2 ;  /* 0x00000002030075a7 */ /* 0x000e24000800017f */
[----:B0-----:R-:W-:Y:S05]  /*23720*/  @!P0 BRA `(.L_x_578) ;  /* 0x0000000800508947 */ /* 0x001fea0003800000 */
.L_x_599:
        /* <DEDUP_REMOVED lines=9> */
.L_x_600:
        /* <DEDUP_REMOVED lines=9> */
.L_x_601:
        /* <DEDUP_REMOVED lines=9> */
.L_x_602:
        /* <DEDUP_REMOVED lines=9> */
.L_x_603:
        /* <DEDUP_REMOVED lines=9> */
.L_x_604:
        /* <DEDUP_REMOVED lines=9> */
.L_x_605:
        /* <DEDUP_REMOVED lines=9> */
.L_x_606:
        /* <DEDUP_REMOVED lines=9> */
.L_x_607:
        /* <DEDUP_REMOVED lines=9> */
.L_x_608:
        /* <DEDUP_REMOVED lines=9> */
.L_x_609:
[----:B0-----:R-:W-:-:S05]  /*23cd0*/  VIADD R2, R5, 0x1 ;  /* 0x0000000105027836 */ /* 0x001fca0000000000 */
[----:B------:R-:W-:-:S04]  /*23ce0*/  ISETP.NE.AND P0, PT, R2, 0xe, PT ;  /* 0x0000000e0200780c */ /* 0x000fc80003f05270 */
[----:B------:R-:W-:Y:S02]  /*23cf0*/  SEL R4, RZ, 0x1, P0 ;  /* 0x00000001ff047807 */ /* 0x000fe40000000000 */
[----:B------:R-:W-:Y:S02]  /*23d00*/  SEL R3, R2, RZ, P0 ;  /* 0x000000ff02037207 */ /* 0x000fe40000000000 */
[----:B------:R-:W-:-:S03]  /*23d10*/  LOP3.LUT R4, R7, R4, RZ, 0x3c, !PT ;  /* 0x0000000407047212 */ /* 0x000fc600078e3cff */
[----:B------:R-:W-:Y:S01]  /*23d20*/  IMAD R3, R3, 0x8, R0 ;  /* 0x0000000803037824 */ /* 0x000fe200078e0200 */
[----:B------:R-:W-:-:S07]  /*23d30*/  SHF.L.U32 R0, R4, 0x1f, RZ ;  /* 0x0000001f04007819 */ /* 0x000fce00000006ff */
.L_x_589:
[----:B0-----:R0:W1:Y:S02]  /*23d40*/  SYNCS.PHASECHK.TRANS64.TRYWAIT P0, [R3+URZ], R0 ;  /* 0x00000000030075a7 */ /* 0x001064000800017f */
[----:B-1----:R-:W-:Y:S05]  /*23d50*/  @!P0 NANOSLEEP.SYNCS 0x989680 ;  /* 0x009896800000895d */ /* 0x002fea0003900000 */
[----:B------:R-:W1:Y:S02]  /*23d60*/  @!P0 SYNCS.PHASECHK.TRANS64 P0, [R3+URZ], R0 ;  /* 0x00000000030085a7 */ /* 0x000e64000800007f */
[----:B-1----:R-:W-:Y:S05]  /*23d70*/  @!P0 BRA `(.L_x_589) ;  /* 0xfffffffc00f08947 */ /* 0x002fea000383ffff */
.L_x_574:
[----:B------:R-:W-:Y:S05]  /*23d80*/  BSYNC B0 ;  /* 0x0000000000007941 */ /* 0x000fea0003800000 */
.L_x_573:
[----:B------:R-:W-:Y:S05]  /*23d90*/  EXIT ;  /* 0x000000000000794d */ /* 0x000fea0003800000 */
.L_x_22:
[----:B--2---:R-:W-:-:S04]  /*23da0*/  IMAD.U32 R3, RZ, RZ, UR7 ;  /* 0x00000007ff037e24 */ /* 0x004fc8000f8e00ff */
[----:B------:R2:W4:Y:S03]  /*23db0*/  SYNCS.PHASECHK.TRANS64.TRYWAIT P0, [R3+URZ], R0 ;  /* 0x00000000030075a7 */ /* 0x000526000800017f */
[----:B----4-:R-:W-:Y:S05]  /*23dc0*/  @!P0 NANOSLEEP.SYNCS 0x989680 ;  /* 0x009896800000895d */ /* 0x010fea0003900000 */
[----:B------:R-:W4:Y:S02]  /*23dd0*/  @!P0 SYNCS.PHASECHK.TRANS64 P0, [R3+URZ], R0 ;  /* 0x00000000030085a7 */ /* 0x000f24000800007f */
[----:B----4-:R-:W-:Y:S05]  /*23de0*/  @!P0 BRA `(.L_x_22) ;  /* 0xfffffffc00ec8947 */ /* 0x010fea000383ffff */
[----:B------:R-:W-:Y:S05]  /*23df0*/  BRA `(.L_x_21) ;  /* 0xfffffdf000607947 */ /* 0x000fea000383ffff */
.L_x_28:
[----:B-----5:R4:W-:Y:S02]  /*23e00*/  STL [R1+0x478], R0 ;  /* 0x0004780001007387 */ /* 0x0209e40000100800 */
[----:B----4-:R-:W-:-:S04]  /*23e10*/  IMAD.U32 R0, RZ, RZ, UR15 ;  /* 0x0000000fff007e24 */ /* 0x010fc8000f8e00ff */
[----:B------:R4:W0:Y:S03]  /*23e20*/  SYNCS.PHASECHK.TRANS64.TRYWAIT P0, [R0+URZ], R3 ;  /* 0x00000003000075a7 */ /* 0x000826000800017f */
[----:B0-----:R-:W-:Y:S05]  /*23e30*/  @!P0 NANOSLEEP.SYNCS 0x989680 ;  /* 0x009896800000895d */ /* 0x001fea0003900000 */
[----:B------:R4:W0:Y:S02]  /*23e40*/  @!P0 SYNCS.PHASECHK.TRANS64 P0, [R0+URZ], R3 ;  /* 0x00000003000085a7 */ /* 0x000824000800007f */
[----:B----4-:R4:W5:Y:S02]  /*23e50*/  LDL.LU R0, [R1+0x478] ;  /* 0x0004780001007983 */ /* 0x0109640000300800 */
[----:B0---4-:R-:W-:Y:S05]  /*23e60*/  @!P0 BRA `(.L_x_28) ;  /* 0xfffffffc00e48947 */ /* 0x011fea000383ffff */
[----:B------:R-:W-:Y:S05]  /*23e70*/  BRA `(.L_x_27) ;  /* 0xfffffe2800407947 */ /* 0x000fea000383ffff */
.L_x_561:
[----:B------:R-:W-:Y:S01]  /*23e80*/  BSSY B1, `(.L_x_590) ;  /* 0x0000006000017945 */ /* 0x000fe20003800000 */
[----:B------:R-:W-:-:S07]  /*23e90*/  IMAD.MOV.U32 R2, RZ, RZ, -0x1 ;  /* 0xffffffffff027424 */ /* 0x000fce00078e00ff */
[----:B------:R-:W-:Y:S05]  /*23ea0*/  WARPSYNC.COLLECTIVE R2, `(.L_x_591) ;  /* 0x00000000020c7348 */ /* 0x000fea0003c00000 */
[----:B------:R-:W-:Y:S02]  /*23eb0*/  ELECT P0, UR62, PT ;  /* 0x00000000003e782f */ /* 0x000fe40003800000 */
[----:B------:R-:W-:Y:S01]  /*23ec0*/  MOV R2, UR62 ;  /* 0x0000003e00027c02 */ /* 0x000fe20008000f00 */
[----:B------:R-:W-:Y:S10]  /*23ed0*/  ENDCOLLECTIVE ;  /* 0x000000000000791b */ /* 0x000ff40003800000 */
.L_x_591:
[----:B------:R-:W-:Y:S05]  /*23ee0*/  BSYNC B1 ;  /* 0x0000000000017941 */ /* 0x000fea0003800000 */
.L_x_590:
[----:B------:R-:W-:Y:S05]  /*23ef0*/  BRA `(.L_x_592) ;  /* 0xffffffe800a47947 */ /* 0x000fea000383ffff */
.L_x_564:
[----:B0-----:R0:W1:Y:S02]  /*23f00*/  SYNCS.PHASECHK.TRANS64.TRYWAIT P0, [R12+URZ+0x70], R11 ;  /* 0x0000700b0c0075a7 */ /* 0x001064000800017f */
[----:B-1----:R-:W-:Y:S05]  /*23f10*/  @!P0 NANOSLEEP.SYNCS 0x989680 ;  /* 0x009896800000895d */ /* 0x002fea0003900000 */
[----:B------:R-:W1:Y:S02]  /*23f20*/  @!P0 SYNCS.PHASECHK.TRANS64 P0, [R12+URZ+0x70], R11 ;  /* 0x0000700b0c0085a7 */ /* 0x000e64000800007f */
[----:B-1----:R-:W-:Y:S05]  /*23f30*/  @!P0 BRA `(.L_x_564) ;  /* 0xfffffffc00f08947 */ /* 0x002fea000383ffff */
[----:B------:R-:W-:Y:S05]  /*23f40*/  BRA `(.L_x_593) ;  /* 0xffffffe800e07947 */ /* 0x000fea000383ffff */
.L_x_572:
[----:B------:R-:W-:Y:S01]  /*23f50*/  BSSY B0, `(.L_x_594) ;  /* 0x0000006000007945 */ /* 0x000fe20003800000 */
[----:B------:R-:W-:-:S07]  /*23f60*/  IMAD.MOV.U32 R2, RZ, RZ, -0x1 ;  /* 0xffffffffff027424 */ /* 0x000fce00078e00ff */
[----:B------:R-:W-:Y:S05]  /*23f70*/  WARPSYNC.COLLECTIVE R2, `(.L_x_595) ;  /* 0x00000000020c7348 */ /* 0x000fea0003c00000 */
[----:B------:R-:W-:Y:S02]  /*23f80*/  ELECT P0, UR62, PT ;  /* 0x00000000003e782f */ /* 0x000fe40003800000 */
[----:B------:R-:W-:Y:S01]  /*23f90*/  MOV R2, UR62 ;  /* 0x0000003e00027c02 */ /* 0x000fe20008000f00 */
[----:B------:R-:W-:Y:S10]  /*23fa0*/  ENDCOLLECTIVE ;  /* 0x000000000000791b */ /* 0x000ff40003800000 */
.L_x_595:
[----:B------:R-:W-:Y:S05]  /*23fb0*/  BSYNC B0 ;  /* 0x0000000000007941 */ /* 0x000fea0003800000 */
.L_x_594:
[----:B------:R-:W-:Y:S05]  /*23fc0*/  BRA `(.L_x_596) ;  /* 0xfffffff400547947 */ /* 0x000fea000383ffff */
.L_x_576:
[----:B0-----:R0:W1:Y:S02]  /*23fd0*/  SYNCS.PHASECHK.TRANS64.TRYWAIT P0, [R3+URZ], R2 ;  /* 0x00000002030075a7 */ /* 0x001064000800017f */
[----:B-1----:R-:W-:Y:S05]  /*23fe0*/  @!P0 NANOSLEEP.SYNCS 0x989680 ;  /* 0x009896800000895d */ /* 0x002fea0003900000 */
[----:B------:R-:W1:Y:S02]  /*23ff0*/  @!P0 SYNCS.PHASECHK.TRANS64 P0, [R3+URZ], R2 ;  /* 0x00000002030085a7 */ /* 0x000e64000800007f */
[----:B-1----:R-:W-:Y:S05]  /*24000*/  @!P0 BRA `(.L_x_576) ;  /* 0xfffffffc00f08947 */ /* 0x002fea000383ffff */
[----:B------:R-:W-:Y:S05]  /*24010*/  BRA `(.L_x_597) ;  /* 0xfffffff4007c7947 */ /* 0x000fea000383ffff */
.L_x_577:
[----:B0-----:R0:W1:Y:S02]  /*24020*/  SYNCS.PHASECHK.TRANS64.TRYWAIT P0, [R3+URZ], R2 ;  /* 0x00000002030075a7 */ /* 0x001064000800017f */
[----:B-1----:R-:W-:Y:S05]  /*24030*/  @!P0 NANOSLEEP.SYNCS 0x989680 ;  /* 0x009896800000895d */ /* 0x002fea0003900000 */
[----:B------:R-:W1:Y:S02]  /*24040*/  @!P0 SYNCS.PHASECHK.TRANS64 P0, [R3+URZ], R2 ;  /* 0x00000002030085a7 */ /* 0x000e64000800007f */
[----:B-1----:R-:W-:Y:S05]  /*24050*/  @!P0 BRA `(.L_x_577) ;  /* 0xfffffffc00f08947 */ /* 0x002fea000383ffff */
[----:B------:R-:W-:Y:S05]  /*24060*/  BRA `(.L_x_598) ;  /* 0xfffffff4008c7947 */ /* 0x000fea000383ffff */
.L_x_578:
[----:B0-----:R0:W1:Y:S02]  /*24070*/  SYNCS.PHASECHK.TRANS64.TRYWAIT P0, [R3+URZ], R2 ;  /* 0x00000002030075a7 */ /* 0x001064000800017f */
[----:B-1----:R-:W-:Y:S05]  /*24080*/  @!P0 NANOSLEEP.SYNCS 0x989680 ;  /* 0x009896800000895d */ /* 0x002fea0003900000 */
[----:B------:R-:W1:Y:S02]  /*24090*/  @!P0 SYNCS.PHASECHK.TRANS64 P0, [R3+URZ], R2 ;  /* 0x00000002030085a7 */ /* 0x000e64000800007f */
[----:B-1----:R-:W-:Y:S05]  /*240a0*/  @!P0 BRA `(.L_x_578) ;  /* 0xfffffffc00f08947 */ /* 0x002fea000383ffff */
[----:B------:R-:W-:Y:S05]  /*240b0*/  BRA `(.L_x_599) ;  /* 0xfffffff4009c7947 */ /* 0x000fea000383ffff */
.L_x_579:
[----:B0-----:R0:W1:Y:S02]  /*240c0*/  SYNCS.PHASECHK.TRANS64.TRYWAIT P0, [R3+URZ], R2 ;  /* 0x00000002030075a7 */ /* 0x001064000800017f */
[----:B-1----:R-:W-:Y:S05]  /*240d0*/  @!P0 NANOSLEEP.SYNCS 0x989680 ;  /* 0x009896800000895d */ /* 0x002fea0003900000 */
[----:B------:R-:W1:Y:S02]  /*240e0*/  @!P0 SYNCS.PHASECHK.TRANS64 P0, [R3+URZ], R2 ;  /* 0x00000002030085a7 */ /* 0x000e64000800007f */
[----:B-1----:R-:W-:Y:S05]  /*240f0*/  @!P0 BRA `(.L_x_579) ;  /* 0xfffffffc00f08947 */ /* 0x002fea000383ffff */
[----:B------:R-:W-:Y:S05]  /*24100*/  BRA `(.L_x_600) ;  /* 0xfffffff400ac7947 */ /* 0x000fea000383ffff */
.L_x_580:
[----:B0-----:R0:W1:Y:S02]  /*24110*/  SYNCS.PHASECHK.TRANS64.TRYWAIT P0, [R3+URZ], R2 ;  /* 0x00000002030075a7 */ /* 0x001064000800017f */
[----:B-1----:R-:W-:Y:S05]  /*24120*/  @!P0 NANOSLEEP.SYNCS 0x989680 ;  /* 0x009896800000895d */ /* 0x002fea0003900000 */
[----:B------:R-:W1:Y:S02]  /*24130*/  @!P0 SYNCS.PHASECHK.TRANS64 P0, [R3+URZ], R2 ;  /* 0x00000002030085a7 */ /* 0x000e64000800007f */
[----:B-1----:R-:W-:Y:S05]  /*24140*/  @!P0 BRA `(.L_x_580) ;  /* 0xfffffffc00f08947 */ /* 0x002fea000383ffff */
[----:B------:R-:W-:Y:S05]  /*24150*/  BRA `(.L_x_601) ;  /* 0xfffffff400bc7947 */ /* 0x000fea000383ffff */
.L_x_581:
[----:B0-----:R0:W1:Y:S02]  /*24160*/  SYNCS.PHASECHK.TRANS64.TRYWAIT P0, [R3+URZ], R2 ;  /* 0x00000002030075a7 */ /* 0x001064000800017f */
[----:B-1----:R-:W-:Y:S05]  /*24170*/  @!P0 NANOSLEEP.SYNCS 0x989680 ;  /* 0x009896800000895d */ /* 0x002fea0003900000 */
[----:B------:R-:W1:Y:S02]  /*24180*/  @!P0 SYNCS.PHASECHK.TRANS64 P0, [R3+URZ], R2 ;  /* 0x00000002030085a7 */ /* 0x000e64000800007f */
[----:B-1----:R-:W-:Y:S05]  /*24190*/  @!P0 BRA `(.L_x_581) ;  /* 0xfffffffc00f08947 */ /* 0x002fea000383ffff */
[----:B------:R-:W-:Y:S05]  /*241a0*/  BRA `(.L_x_602) ;  /* 0xfffffff400cc7947 */ /* 0x000fea000383ffff */
.L_x_582:
[----:B0-----:R0:W1:Y:S02]  /*241b0*/  SYNCS.PHASECHK.TRANS64.TRYWAIT P0, [R3+URZ], R2 ;  /* 0x00000002030075a7 */ /* 0x001064000800017f */
[----:B-1----:R-:W-:Y:S05]  /*241c0*/  @!P0 NANOSLEEP.SYNCS 0x989680 ;  /* 0x009896800000895d */ /* 0x002fea0003900000 */
[----:B------:R-:W1:Y:S02]  /*241d0*/  @!P0 SYNCS.PHASECHK.TRANS64 P0, [R3+URZ], R2 ;  /* 0x00000002030085a7 */ /* 0x000e64000800007f */
[----:B-1----:R-:W-:Y:S05]  /*241e0*/  @!P0 BRA `(.L_x_582) ;  /* 0xfffffffc00f08947 */ /* 0x002fea000383ffff */
[----:B------:R-:W-:Y:S05]  /*241f0*/  BRA `(.L_x_603) ;  /* 0xfffffff400dc7947 */ /* 0x000fea000383ffff */
.L_x_583:
[----:B0-----:R0:W1:Y:S02]  /*24200*/  SYNCS.PHASECHK.TRANS64.TRYWAIT P0, [R3+URZ], R2 ;  /* 0x00000002030075a7 */ /* 0x001064000800017f */
[----:B-1----:R-:W-:Y:S05]  /*24210*/  @!P0 NANOSLEEP.SYNCS 0x989680 ;  /* 0x009896800000895d */ /* 0x002fea0003900000 */
[----:B------:R-:W1:Y:S02]  /*24220*/  @!P0 SYNCS.PHASECHK.TRANS64 P0, [R3+URZ], R2 ;  /* 0x00000002030085a7 */ /* 0x000e64000800007f */
[----:B-1----:R-:W-:Y:S05]  /*24230*/  @!P0 BRA `(.L_x_583) ;  /* 0xfffffffc00f08947 */ /* 0x002fea000383ffff */
[----:B------:R-:W-:Y:S05]  /*24240*/  BRA `(.L_x_604) ;  /* 0xfffffff400ec7947 */ /* 0x000fea000383ffff */
.L_x_584:
[----:B0-----:R0:W1:Y:S02]  /*24250*/  SYNCS.PHASECHK.TRANS64.TRYWAIT P0, [R3+URZ], R2 ;  /* 0x00000002030075a7 */ /* 0x001064000800017f */
[----:B-1----:R-:W-:Y:S05]  /*24260*/  @!P0 NANOSLEEP.SYNCS 0x989680 ;  /* 0x009896800000895d */ /* 0x002fea0003900000 */
[----:B------:R-:W1:Y:S02]  /*24270*/  @!P0 SYNCS.PHASECHK.TRANS64 P0, [R3+URZ], R2 ;  /* 0x00000002030085a7 */ /* 0x000e64000800007f */
[----:B-1----:R-:W-:Y:S05]  /*24280*/  @!P0 BRA `(.L_x_584) ;  /* 0xfffffffc00f08947 */ /* 0x002fea000383ffff */
[----:B------:R-:W-:Y:S05]  /*24290*/  BRA `(.L_x_605) ;  /* 0xfffffff400fc7947 */ /* 0x000fea000383ffff */
.L_x_585:
[----:B0-----:R0:W1:Y:S02]  /*242a0*/  SYNCS.PHASECHK.TRANS64.TRYWAIT P0, [R3+URZ], R2 ;  /* 0x00000002030075a7 */ /* 0x001064000800017f */
[----:B-1----:R-:W-:Y:S05]  /*242b0*/  @!P0 NANOSLEEP.SYNCS 0x989680 ;  /* 0x009896800000895d */ /* 0x002fea0003900000 */
[----:B------:R-:W1:Y:S02]  /*242c0*/  @!P0 SYNCS.PHASECHK.TRANS64 P0, [R3+URZ], R2 ;  /* 0x00000002030085a7 */ /* 0x000e64000800007f */
[----:B-1----:R-:W-:Y:S05]  /*242d0*/  @!P0 BRA `(.L_x_585) ;  /* 0xfffffffc00f08947 */ /* 0x002fea000383ffff */
[----:B------:R-:W-:Y:S05]  /*242e0*/  BRA `(.L_x_606) ;  /* 0xfffffff8000c7947 */ /* 0x000fea000383ffff */
.L_x_586:
[----:B0-----:R0:W1:Y:S02]  /*242f0*/  SYNCS.PHASECHK.TRANS64.TRYWAIT P0, [R3+URZ], R2 ;  /* 0x00000002030075a7 */ /* 0x001064000800017f */
[----:B-1----:R-:W-:Y:S05]  /*24300*/  @!P0 NANOSLEEP.SYNCS 0x989680 ;  /* 0x009896800000895d */ /* 0x002fea0003900000 */
[----:B------:R-:W1:Y:S02]  /*24310*/  @!P0 SYNCS.PHASECHK.TRANS64 P0, [R3+URZ], R2 ;  /* 0x00000002030085a7 */ /* 0x000e64000800007f */
[----:B-1----:R-:W-:Y:S05]  /*24320*/  @!P0 BRA `(.L_x_586) ;  /* 0xfffffffc00f08947 */ /* 0x002fea000383ffff */
[----:B------:R-:W-:Y:S05]  /*24330*/  BRA `(.L_x_607) ;  /* 0xfffffff8001c7947 */ /* 0x000fea000383ffff */
.L_x_587:
[----:B0-----:R0:W1:Y:S02]  /*24340*/  SYNCS.PHASECHK.TRANS64.TRYWAIT P0, [R3+URZ], R2 ;  /* 0x00000002030075a7 */ /* 0x001064000800017f */
[----:B-1----:R-:W-:Y:S05]  /*24350*/  @!P0 NANOSLEEP.SYNCS 0x989680 ;  /* 0x009896800000895d */ /* 0x002fea0003900000 */
[----:B------:R-:W1:Y:S02]  /*24360*/  @!P0 SYNCS.PHASECHK.TRANS64 P0, [R3+URZ], R2 ;  /* 0x00000002030085a7 */ /* 0x000e64000800007f */
[----:B-1----:R-:W-:Y:S05]  /*24370*/  @!P0 BRA `(.L_x_587) ;  /* 0xfffffffc00f08947 */ /* 0x002fea000383ffff */
[----:B------:R-:W-:Y:S05]  /*24380*/  BRA `(.L_x_608) ;  /* 0xfffffff8002c7947 */ /* 0x000fea000383ffff */
.L_x_588:
[----:B0-----:R0:W1:Y:S02]  /*24390*/  SYNCS.PHASECHK.TRANS64.TRYWAIT P0, [R3+URZ], R2 ;  /* 0x00000002030075a7 */ /* 0x001064000800017f */
[----:B-1----:R-:W-:Y:S05]  /*243a0*/  @!P0 NANOSLEEP.SYNCS 0x989680 ;  /* 0x009896800000895d */ /* 0x002fea0003900000 */
[----:B------:R-:W1:Y:S02]  /*243b0*/  @!P0 SYNCS.PHASECHK.TRANS64 P0, [R3+URZ], R2 ;  /* 0x00000002030085a7 */ /* 0x000e64000800007f */
[----:B-1----:R-:W-:Y:S05]  /*243c0*/  @!P0 BRA `(.L_x_588) ;  /* 0xfffffffc00f08947 */ /* 0x002fea000383ffff */
[----:B------:R-:W-:Y:S05]  /*243d0*/  BRA `(.L_x_609) ;  /* 0xfffffff8003c7947 */ /* 0x000fea000383ffff */
.L_x_610:
[----:B------:R-:W-:-:S00]  /*243e0*/  BRA `(.L_x_610) ;  /* 0xfffffffc00fc7947 */ /* 0x000fc0000383ffff */
[----:B------:R-:W-:-:S00]  /*243f0*/  NOP ;  /* 0x0000000000007918 */ /* 0x000fc00000000000 */
        /* <DEDUP_REMOVED lines=8> */
.L_x_611:


//--------------------- .nv.shared._ZN7cutlass13device_kernelINS_4gemm6kernel13GemmUniversalIN4cute5tupleIJiiiiEEENS1_10collective13CollectiveMmaINS1_37MainloopSm90TmaGmmaWarpSpecializedFP8ILi14ENS5_IJNS4_1CILi2EEESB_NSA_ILi1EEEEEENS1_35KernelTmaWarpSpecializedCooperativeEEENS5_IJNSA_ILi256EEESG_NSA_ILi32EEEEEENS_12float_e5m2_tENS5_IJlSC_lEEESJ_SK_NS4_8TiledMMAINS4_8MMA_AtomIJNS4_4SM904GMMA31MMA_64x256x32_F32E5M2E5M2_SS_TNILNSO_7ScaleInE1ELSQ_1EEEEEENS4_6LayoutINS5_IJSB_SC_SC_EEENS5_IJSC_NSA_ILi0EEESV_EEEEENS5_IJNS4_10UnderscoreESY_SY_EEEEENS4_23SM90_TMA_LOAD_MULTICASTENS4_14ComposedLayoutINS4_7SwizzleILi1ELi4ELi3EEENS4_18smem_ptr_flag_bitsILi8EEENST_INS5_IJNSA_ILi8EEESH_EEENS5_IJSH_SC_EEEEEEEvNS4_8identityES11_S1B_vS1C_EENS_8epilogue10collective6detail29Sm90TmaWarpSpecializedAdapterINS1F_15DefaultEpilogueISJ_SK_SK_NS1E_6thread17LinearCombinationISJ_Li1EffLNS1J_9ScaleType4KindE0ELNS_15FloatRoundStyleE2ESJ_EENS1_15EpilogueDefaultEEEEEvvEEEEvNT_6ParamsE --------------------------
	.section	.nv.shared._ZN7cutlass13device_kernelINS_4gemm6kernel13GemmUniversalIN4cute5tupleIJiiiiEEENS1_10collective13CollectiveMmaINS1_37MainloopSm90TmaGmmaWarpSpecializedFP8ILi14ENS5_IJNS4_1CILi2EEESB_NSA_ILi1EEEEEENS1_35KernelTmaWarpSpecializedCooperativeEEENS5_IJNSA_ILi256EEESG_NSA_ILi32EEEEEENS_12float_e5m2_tENS5_IJlSC_lEEESJ_SK_NS4_8TiledMMAINS4_8MMA_AtomIJNS4_4SM904GMMA31MMA_64x256x32_F32E5M2E5M2_SS_TNILNSO_7ScaleInE1ELSQ_1EEEEEENS4_6LayoutINS5_IJSB_SC_SC_EEENS5_IJSC_NSA_ILi0EEESV_EEEEENS5_IJNS4_10UnderscoreESY_SY_EEEEENS4_23SM90_TMA_LOAD_MULTICASTENS4_14ComposedLayoutINS4_7SwizzleILi1ELi4ELi3EEENS4_18smem_ptr_flag_bitsILi8EEENST_INS5_IJNSA_ILi8EEESH_EEENS5_IJSH_SC_EEEEEEEvNS4_8identityES11_S1B_vS1C_EENS_8epilogue10collective6detail29Sm90TmaWarpSpecializedAdapterINS1F_15DefaultEpilogueISJ_SK_SK_NS1E_6thread17LinearCombinationISJ_Li1EffLNS1J_9ScaleType4KindE0ELNS_15FloatRoundStyleE2ESJ_EENS1_15EpilogueDefaultEEEEEvvEEEEvNT_6ParamsE,"aw",@nobits
	.sectionflags	@""
	.align	16
	.zero		1024


//--------------------- .nv.shared.reserved.0     --------------------------
	.section	.nv.shared.reserved.0,"aw",@nobits
	.weak		__nv_reservedSMEM_offset_0_alias
	.size		__nv_reservedSMEM_offset_0_alias, 0, 0
	.other		__nv_reservedSMEM_offset_0_alias,@"STO_CUDA_RESERVED_SHARED STV_DEFAULT"
__nv_reservedSMEM_offset_0_alias:
	.zero		0


//--------------------- .nv.global                --------------------------
	.section	.nv.global,"aw",@nobits
.nv.global:
	.type		_ZN40_INTERNAL_f3eb1fef_4_k_cu_742d1ba4_254154cute1_E,@object
	.size		_ZN40_INTERNAL_f3eb1fef_4_k_cu_742d1ba4_254154cute1_E,(_ZN40_INTERNAL_f3eb1fef_4_k_cu_742d1ba4_254154cuda3std3__45__cpo6cbeginE - _ZN40_INTERNAL_f3eb1fef_4_k_cu_742d1ba4_254154cute1_E)
_ZN40_INTERNAL_f3eb1fef_4_k_cu_742d1ba4_254154cute1_E:
	.zero		1
	.type		_ZN40_INTERNAL_f3eb1fef_4_k_cu_742d1ba4_254154cuda3std3__45__cpo6cbeginE,@object
	.size		_ZN40_INTERNAL_f3eb1fef_4_k_cu_742d1ba4_254154cuda3std3__45__cpo6cbeginE,(_ZN40_INTERNAL_f3eb1fef_4_k_cu_742d1ba4_254154cuda3std3__48in_placeE - _ZN40_INTERNAL_f3eb1fef_4_k_cu_742d1ba4_254154cuda3std3__45__cpo6cbeginE)
_ZN40_INTERNAL_f3eb1fef_4_k_cu_742d1ba4_254154cuda3std3__45__cpo6cbeginE:
	.zero		1
	.type		_ZN40_INTERNAL_f3eb1fef_4_k_cu_742d1ba4_254154cuda3std3__48in_placeE,@object
	.size		_ZN40_INTERNAL_f3eb1fef_4_k_cu_742d1ba4_254154cuda3std3__48in_placeE,(_ZN40_INTERNAL_f3eb1fef_4_k_cu_742d1ba4_254154cuda3std6ranges3__45__cpo9iter_moveE - _ZN40_INTERNAL_f3eb1fef_4_k_cu_742d1ba4_254154cuda3std3__48in_placeE)
_ZN40_INTERNAL_f3eb1fef_4_k_cu_742d1ba4_254154cuda3std3__48in_placeE:
	.zero		1
	.type		_ZN40_INTERNAL_f3eb1fef_4_k_cu_742d1ba4_254154cuda3std6ranges3__45__cpo9iter_moveE,@object
	.size		_ZN40_INTERNAL_f3eb1fef_4_k_cu_742d1ba4_254154cuda3std6ranges3__45__cpo9iter_moveE,(_ZN40_INTERNAL_f3eb1fef_4_k_cu_742d1ba4_254154cuda3std3__45__cpo5beginE - _ZN40_INTERNAL_f3eb1fef_4_k_cu_742d1ba4_254154cuda3std6ranges3__45__cpo9iter_moveE)
_ZN40_INTERNAL_f3eb1fef_4_k_cu_742d1ba4_254154cuda3std6ranges3__45__cpo9iter_moveE:
	.zero		1
	.type		_ZN40_INTERNAL_f3eb1fef_4_k_cu_742d1ba4_254154cuda3std3__45__cpo5beginE,@object
	.size		_ZN40_INTERNAL_f3eb1fef_4_k_cu_742d1ba4_254154cuda3std3__45__cpo5beginE,(_ZN40_INTERNAL_f3eb1fef_4_k_cu_742d1ba4_254154cuda3std3__442_GLOBAL__N__f3eb1fef_4_k_cu_742d1ba4_254156ignoreE - _ZN40_INTERNAL_f3eb1fef_4_k_cu_742d1ba4_254154cuda3std3__45__cpo5beginE)
_ZN40_INTERNAL_f3eb1fef_4_k_cu_742d1ba4_254154cuda3std3__45__cpo5beginE:
	.zero		1
	.type		_ZN40_INTERNAL_f3eb1fef_4_k_cu_742d1ba4_254154cuda3std3__442_GLOBAL__N__f3eb1fef_4_k_cu_742d1ba4_254156ignoreE,@object
	.size		_ZN40_INTERNAL_f3eb1fef_4_k_cu_742d1ba4_254154cuda3std3__442_GLOBAL__N__f3eb1fef_4_k_cu_742d1ba4_254156ignoreE,(_ZN40_INTERNAL_f3eb1fef_4_k_cu_742d1ba4_254154cute7productE - _ZN40_INTERNAL_f3eb1fef_4_k_cu_742d1ba4_254154cuda3std3__442_GLOBAL__N__f3eb1fef_4_k_cu_742d1ba4_254156ignoreE)
_ZN40_INTERNAL_f3eb1fef_4_k_cu_742d1ba4_254154cuda3std3__442_GLOBAL__N__f3eb1fef_4_k_cu_742d1ba4_254156ignoreE:
	.zero		1
	.type		_ZN40_INTERNAL_f3eb1fef_4_k_cu_742d1ba4_254154cute7productE,@object
	.size		_ZN40_INTERNAL_f3eb1fef_4_k_cu_742d1ba4_254154cute7productE,(_ZN40_INTERNAL_f3eb1fef_4_k_cu_742d1ba4_254154cuda3std3__45__cpo3endE - _ZN40_INTERNAL_f3eb1fef_4_k_cu_742d1ba4_254154cute7productE)
_ZN40_INTERNAL_f3eb1fef_4_k_cu_742d1ba4_254154cute7productE:
	.zero		1
	.type		_ZN40_INTERNAL_f3eb1fef_4_k_cu_742d1ba4_254154cuda3std3__45__cpo3endE,@object
	.size		_ZN40_INTERNAL_f3eb1fef_4_k_cu_742d1ba4_254154cuda3std3__45__cpo3endE,(_ZN40_INTERNAL_f3eb1fef_4_k_cu_742d1ba4_254154cuda3std3__419piecewise_constructE - _ZN40_INTERNAL_f3eb1fef_4_k_cu_742d1ba4_254154cuda3std3__45__cpo3endE)
_ZN40_INTERNAL_f3eb1fef_4_k_cu_742d1ba4_254154cuda3std3__45__cpo3endE:
	.zero		1
	.type		_ZN40_INTERNAL_f3eb1fef_4_k_cu_742d1ba4_254154cuda3std3__419piecewise_constructE,@object
	.size		_ZN40_INTERNAL_f3eb1fef_4_k_cu_742d1ba4_254154cuda3std3__419piecewise_constructE,(_ZN40_INTERNAL_f3eb1fef_4_k_cu_742d1ba4_254154cuda3std3__45__cpo4cendE - _ZN40_INTERNAL_f3eb1fef_4_k_cu_742d1ba4_254154cuda3std3__419piecewise_constructE)
_ZN40_INTERNAL_f3eb1fef_4_k_cu_742d1ba4_254154cuda3std3__419piecewise_constructE:
	.zero		1
	.type		_ZN40_INTERNAL_f3eb1fef_4_k_cu_742d1ba4_254154cuda3std3__45__cpo4cendE,@object
	.size		_ZN40_INTERNAL_f3eb1fef_4_k_cu_742d1ba4_254154cuda3std3__45__cpo4cendE,(_ZN40_INTERNAL_f3eb1fef_4_k_cu_742d1ba4_254154cuda3std6ranges3__45__cpo4swapE - _ZN40_INTERNAL_f3eb1fef_4_k_cu_742d1ba4_254154cuda3std3__45__cpo4cendE)
_ZN40_INTERNAL_f3eb1fef_4_k_cu_742d1ba4_254154cuda3std3__45__cpo4cendE:
	.zero		1
	.type		_ZN40_INTERNAL_f3eb1fef_4_k_cu_742d1ba4_254154cuda3std6ranges3__45__cpo4swapE,@object
	.size		_ZN40_INTERNAL_f3eb1fef_4_k_cu_742d1ba4_254154cuda3std6ranges3__45__cpo4swapE,(.L_7 - _ZN40_INTERNAL_f3eb1fef_4_k_cu_742d1ba4_254154cuda3std6ranges3__45__cpo4swapE)
_ZN40_INTERNAL_f3eb1fef_4_k_cu_742d1ba4_254154cuda3std6ranges3__45__cpo4swapE:
	.zero		1
.L_7:


//--------------------- .nv.constant0._ZN7cutlass13device_kernelINS_4gemm6kernel13GemmUniversalIN4cute5tupleIJiiiiEEENS1_10collective13CollectiveMmaINS1_37MainloopSm90TmaGmmaWarpSpecializedFP8ILi14ENS5_IJNS4_1CILi2EEESB_NSA_ILi1EEEEEENS1_35KernelTmaWarpSpecializedCooperativeEEENS5_IJNSA_ILi256EEESG_NSA_ILi32EEEEEENS_12float_e5m2_tENS5_IJlSC_lEEESJ_SK_NS4_8TiledMMAINS4_8MMA_AtomIJNS4_4SM904GMMA31MMA_64x256x32_F32E5M2E5M2_SS_TNILNSO_7ScaleInE1ELSQ_1EEEEEENS4_6LayoutINS5_IJSB_SC_SC_EEENS5_IJSC_NSA_ILi0EEESV_EEEEENS5_IJNS4_10UnderscoreESY_SY_EEEEENS4_23SM90_TMA_LOAD_MULTICASTENS4_14ComposedLayoutINS4_7SwizzleILi1ELi4ELi3EEENS4_18smem_ptr_flag_bitsILi8EEENST_INS5_IJNSA_ILi8EEESH_EEENS5_IJSH_SC_EEEEEEEvNS4_8identityES11_S1B_vS1C_EENS_8epilogue10collective6detail29Sm90TmaWarpSpecializedAdapterINS1F_15DefaultEpilogueISJ_SK_SK_NS1E_6thread17LinearCombinationISJ_Li1EffLNS1J_9ScaleType4KindE0ELNS_15FloatRoundStyleE2ESJ_EENS1_15EpilogueDefaultEEEEEvvEEEEvNT_6ParamsE --------------------------
	.section	.nv.constant0._ZN7cutlass13device_kernelINS_4gemm6kernel13GemmUniversalIN4cute5tupleIJiiiiEEENS1_10collective13CollectiveMmaINS1_37MainloopSm90TmaGmmaWarpSpecializedFP8ILi14ENS5_IJNS4_1CILi2EEESB_NSA_ILi1EEEEEENS1_35KernelTmaWarpSpecializedCooperativeEEENS5_IJNSA_ILi256EEESG_NSA_ILi32EEEEEENS_12float_e5m2_tENS5_IJlSC_lEEESJ_SK_NS4_8TiledMMAINS4_8MMA_AtomIJNS4_4SM904GMMA31MMA_64x256x32_F32E5M2E5M2_SS_TNILNSO_7ScaleInE1ELSQ_1EEEEEENS4_6LayoutINS5_IJSB_SC_SC_EEENS5_IJSC_NSA_ILi0EEESV_EEEEENS5_IJNS4_10UnderscoreESY_SY_EEEEENS4_23SM90_TMA_LOAD_MULTICASTENS4_14ComposedLayoutINS4_7SwizzleILi1ELi4ELi3EEENS4_18smem_ptr_flag_bitsILi8EEENST_INS5_IJNSA_ILi8EEESH_EEENS5_IJSH_SC_EEEEEEEvNS4_8identityES11_S1B_vS1C_EENS_8epilogue10collective6detail29Sm90TmaWarpSpecializedAdapterINS1F_15DefaultEpilogueISJ_SK_SK_NS1E_6thread17LinearCombinationISJ_Li1EffLNS1J_9ScaleType4KindE0ELNS_15FloatRoundStyleE2ESJ_EENS1_15EpilogueDefaultEEEEEvvEEEEvNT_6ParamsE,"a",@progbits
	.sectionflags	@""
	.align	4
.nv.constant0._ZN7cutlass13device_kernelINS_4gemm6kernel13GemmUniversalIN4cute5tupleIJiiiiEEENS1_10collective13CollectiveMmaINS1_37MainloopSm90TmaGmmaWarpSpecializedFP8ILi14ENS5_IJNS4_1CILi2EEESB_NSA_ILi1EEEEEENS1_35KernelTmaWarpSpecializedCooperativeEEENS5_IJNSA_ILi256EEESG_NSA_ILi32EEEEEENS_12float_e5m2_tENS5_IJlSC_lEEESJ_SK_NS4_8TiledMMAINS4_8MMA_AtomIJNS4_4SM904GMMA31MMA_64x256x32_F32E5M2E5M2_SS_TNILNSO_7ScaleInE1ELSQ_1EEEEEENS4_6LayoutINS5_IJSB_SC_SC_EEENS5_IJSC_NSA_ILi0EEESV_EEEEENS5_IJNS4_10UnderscoreESY_SY_EEEEENS4_23SM90_TMA_LOAD_MULTICASTENS4_14ComposedLayoutINS4_7SwizzleILi1ELi4ELi3EEENS4_18smem_ptr_flag_bitsILi8EEENST_INS5_IJNSA_ILi8EEESH_EEENS5_IJSH_SC_EEEEEEEvNS4_8identityES11_S1B_vS1C_EENS_8epilogue10collective6detail29Sm90TmaWarpSpecializedAdapterINS1F_15DefaultEpilogueISJ_SK_SK_NS1E_6thread17LinearCombinationISJ_Li1EffLNS1J_9ScaleType4KindE0ELNS_15FloatRoundStyleE2ESJ_EENS1_15EpilogueDefaultEEEEEvvEEEEvNT_6ParamsE:
	.zero		1664


//--------------------- SYMBOLS --------------------------

	.type		.nv.reservedSmem.offset0,@object
	.size		.nv.reservedSmem.offset0,0x4
